//
// Generated by NVIDIA NVVM Compiler
//
// Compiler Build ID: CL-36424714
// Cuda compilation tools, release 13.0, V13.0.88
// Based on NVVM 20.0.0
//

.version 9.0
.target sm_100
.address_size 64

	// .globl	_Z13calculate_miniiPdS_S_
.extern .func  (.param .b32 func_retval0) vprintf
(
	.param .b64 vprintf_param_0,
	.param .b64 vprintf_param_1
)
;
.func  (.param .align 16 .b8 func_retval0[16]) __internal_trig_reduction_slowpathd
(
	.param .b64 __internal_trig_reduction_slowpathd_param_0
)
;
.func  (.param .b64 func_retval0) __internal_accurate_pow
(
	.param .b64 __internal_accurate_pow_param_0
)
;
.global .align 8 .f64 min_dist_gpu;
.global .align 8 .f64 target_distance_gpu;
.global .align 8 .f64 missel_travel_distance_gpu;
.global .align 8 .f64 time_gpu;
.global .align 1 .u8 is_hit_gpu;
.global .align 1 .u8 is_explode_gpu;
.global .align 4 .u32 hit_time_step_gpu = -2;
// _ZZ8run_stepiiPdS_S_S_S_S_S_PiE2ax has been demoted
// _ZZ8run_stepiiPdS_S_S_S_S_S_PiE2ay has been demoted
// _ZZ8run_stepiiPdS_S_S_S_S_S_PiE2az has been demoted
.global .align 1 .b8 $str[5] = {104, 105, 116, 10};
.global .align 8 .b8 __cudart_i2opi_d[144] = {8, 93, 141, 31, 177, 95, 251, 107, 234, 146, 82, 138, 247, 57, 7, 61, 123, 241, 229, 235, 199, 186, 39, 117, 45, 234, 95, 158, 102, 63, 70, 79, 183, 9, 203, 39, 207, 126, 54, 109, 31, 109, 10, 90, 139, 17, 47, 239, 15, 152, 5, 222, 255, 151, 248, 31, 59, 40, 249, 189, 139, 95, 132, 156, 244, 57, 83, 131, 57, 214, 145, 57, 65, 126, 95, 180, 38, 112, 156, 233, 132, 68, 187, 46, 245, 53, 130, 232, 62, 167, 41, 177, 28, 235, 29, 254, 28, 146, 209, 9, 234, 46, 73, 6, 224, 210, 77, 66, 58, 110, 36, 183, 97, 197, 187, 222, 171, 99, 81, 254, 65, 144, 67, 60, 153, 149, 98, 219, 192, 221, 52, 245, 209, 87, 39, 252, 41, 21, 68, 78, 110, 131, 249, 162};
.global .align 16 .b8 __cudart_sin_cos_coeffs[128] = {70, 210, 176, 44, 241, 229, 90, 190, 146, 227, 172, 105, 227, 29, 199, 62, 161, 98, 219, 25, 160, 1, 42, 191, 24, 8, 17, 17, 17, 17, 129, 63, 84, 85, 85, 85, 85, 85, 197, 191, 0, 0, 0, 0, 0, 0, 0, 0, 0, 0, 0, 0, 0, 0, 0, 0, 100, 129, 253, 32, 131, 255, 168, 189, 40, 133, 239, 193, 167, 238, 33, 62, 217, 230, 6, 142, 79, 126, 146, 190, 233, 188, 221, 25, 160, 1, 250, 62, 71, 93, 193, 22, 108, 193, 86, 191, 81, 85, 85, 85, 85, 85, 165, 63, 0, 0, 0, 0, 0, 0, 224, 191, 0, 0, 0, 0, 0, 0, 240, 63};

.visible .entry _Z13calculate_miniiPdS_S_(
	.param .u32 _Z13calculate_miniiPdS_S__param_0,
	.param .u32 _Z13calculate_miniiPdS_S__param_1,
	.param .u64 .ptr .align 1 _Z13calculate_miniiPdS_S__param_2,
	.param .u64 .ptr .align 1 _Z13calculate_miniiPdS_S__param_3,
	.param .u64 .ptr .align 1 _Z13calculate_miniiPdS_S__param_4
)
{
	.reg .b32 	%r<3>;
	.reg .b64 	%rd<15>;
	.reg .b64 	%fd<16>;

	ld.param.u32 	%r1, [_Z13calculate_miniiPdS_S__param_0];
	ld.param.u32 	%r2, [_Z13calculate_miniiPdS_S__param_1];
	ld.param.u64 	%rd1, [_Z13calculate_miniiPdS_S__param_2];
	ld.param.u64 	%rd2, [_Z13calculate_miniiPdS_S__param_3];
	ld.param.u64 	%rd3, [_Z13calculate_miniiPdS_S__param_4];
	cvta.to.global.u64 	%rd4, %rd3;
	cvta.to.global.u64 	%rd5, %rd2;
	cvta.to.global.u64 	%rd6, %rd1;
	mul.wide.s32 	%rd7, %r1, 8;
	add.s64 	%rd8, %rd6, %rd7;
	ld.global.f64 	%fd1, [%rd8];
	mul.wide.s32 	%rd9, %r2, 8;
	add.s64 	%rd10, %rd6, %rd9;
	ld.global.f64 	%fd2, [%rd10];
	sub.f64 	%fd3, %fd1, %fd2;
	add.s64 	%rd11, %rd5, %rd7;
	ld.global.f64 	%fd4, [%rd11];
	add.s64 	%rd12, %rd5, %rd9;
	ld.global.f64 	%fd5, [%rd12];
	sub.f64 	%fd6, %fd4, %fd5;
	add.s64 	%rd13, %rd4, %rd7;
	ld.global.f64 	%fd7, [%rd13];
	add.s64 	%rd14, %rd4, %rd9;
	ld.global.f64 	%fd8, [%rd14];
	sub.f64 	%fd9, %fd7, %fd8;
	ld.global.f64 	%fd10, [min_dist_gpu];
	mul.f64 	%fd11, %fd6, %fd6;
	fma.rn.f64 	%fd12, %fd3, %fd3, %fd11;
	fma.rn.f64 	%fd13, %fd9, %fd9, %fd12;
	sqrt.rn.f64 	%fd14, %fd13;
	min.f64 	%fd15, %fd10, %fd14;
	st.global.f64 	[min_dist_gpu], %fd15;
	ret;

}
	// .globl	_Z25calculate_missle_distanceiiPdS_S_
.visible .entry _Z25calculate_missle_distanceiiPdS_S_(
	.param .u32 _Z25calculate_missle_distanceiiPdS_S__param_0,
	.param .u32 _Z25calculate_missle_distanceiiPdS_S__param_1,
	.param .u64 .ptr .align 1 _Z25calculate_missle_distanceiiPdS_S__param_2,
	.param .u64 .ptr .align 1 _Z25calculate_missle_distanceiiPdS_S__param_3,
	.param .u64 .ptr .align 1 _Z25calculate_missle_distanceiiPdS_S__param_4
)
{
	.reg .b32 	%r<3>;
	.reg .b64 	%rd<15>;
	.reg .b64 	%fd<14>;

	ld.param.u32 	%r1, [_Z25calculate_missle_distanceiiPdS_S__param_0];
	ld.param.u32 	%r2, [_Z25calculate_missle_distanceiiPdS_S__param_1];
	ld.param.u64 	%rd1, [_Z25calculate_missle_distanceiiPdS_S__param_2];
	ld.param.u64 	%rd2, [_Z25calculate_missle_distanceiiPdS_S__param_3];
	ld.param.u64 	%rd3, [_Z25calculate_missle_distanceiiPdS_S__param_4];
	cvta.to.global.u64 	%rd4, %rd3;
	cvta.to.global.u64 	%rd5, %rd2;
	cvta.to.global.u64 	%rd6, %rd1;
	mul.wide.s32 	%rd7, %r1, 8;
	add.s64 	%rd8, %rd6, %rd7;
	ld.global.f64 	%fd1, [%rd8];
	mul.wide.s32 	%rd9, %r2, 8;
	add.s64 	%rd10, %rd6, %rd9;
	ld.global.f64 	%fd2, [%rd10];
	sub.f64 	%fd3, %fd1, %fd2;
	add.s64 	%rd11, %rd5, %rd7;
	ld.global.f64 	%fd4, [%rd11];
	add.s64 	%rd12, %rd5, %rd9;
	ld.global.f64 	%fd5, [%rd12];
	sub.f64 	%fd6, %fd4, %fd5;
	add.s64 	%rd13, %rd4, %rd7;
	ld.global.f64 	%fd7, [%rd13];
	add.s64 	%rd14, %rd4, %rd9;
	ld.global.f64 	%fd8, [%rd14];
	sub.f64 	%fd9, %fd7, %fd8;
	mul.f64 	%fd10, %fd6, %fd6;
	fma.rn.f64 	%fd11, %fd3, %fd3, %fd10;
	fma.rn.f64 	%fd12, %fd9, %fd9, %fd11;
	sqrt.rn.f64 	%fd13, %fd12;
	st.global.f64 	[target_distance_gpu], %fd13;
	ret;

}
	// .globl	_Z13calculate_hitiiiPdS_S_
.visible .entry _Z13calculate_hitiiiPdS_S_(
	.param .u32 _Z13calculate_hitiiiPdS_S__param_0,
	.param .u32 _Z13calculate_hitiiiPdS_S__param_1,
	.param .u32 _Z13calculate_hitiiiPdS_S__param_2,
	.param .u64 .ptr .align 1 _Z13calculate_hitiiiPdS_S__param_3,
	.param .u64 .ptr .align 1 _Z13calculate_hitiiiPdS_S__param_4,
	.param .u64 .ptr .align 1 _Z13calculate_hitiiiPdS_S__param_5
)
{
	.reg .pred 	%p<4>;
	.reg .b16 	%rs<5>;
	.reg .b32 	%r<6>;
	.reg .b64 	%rd<17>;
	.reg .b64 	%fd<14>;

	ld.param.u32 	%r1, [_Z13calculate_hitiiiPdS_S__param_0];
	ld.param.u32 	%r2, [_Z13calculate_hitiiiPdS_S__param_1];
	ld.param.u32 	%r3, [_Z13calculate_hitiiiPdS_S__param_2];
	ld.param.u64 	%rd1, [_Z13calculate_hitiiiPdS_S__param_3];
	ld.param.u64 	%rd2, [_Z13calculate_hitiiiPdS_S__param_4];
	ld.param.u64 	%rd3, [_Z13calculate_hitiiiPdS_S__param_5];
	cvta.to.global.u64 	%rd4, %rd3;
	cvta.to.global.u64 	%rd5, %rd2;
	cvta.to.global.u64 	%rd6, %rd1;
	mul.wide.s32 	%rd7, %r2, 8;
	add.s64 	%rd8, %rd6, %rd7;
	ld.global.f64 	%fd1, [%rd8];
	mul.wide.s32 	%rd9, %r3, 8;
	add.s64 	%rd10, %rd6, %rd9;
	ld.global.f64 	%fd2, [%rd10];
	sub.f64 	%fd3, %fd1, %fd2;
	add.s64 	%rd11, %rd5, %rd7;
	ld.global.f64 	%fd4, [%rd11];
	add.s64 	%rd12, %rd5, %rd9;
	ld.global.f64 	%fd5, [%rd12];
	sub.f64 	%fd6, %fd4, %fd5;
	add.s64 	%rd13, %rd4, %rd7;
	ld.global.f64 	%fd7, [%rd13];
	add.s64 	%rd14, %rd4, %rd9;
	ld.global.f64 	%fd8, [%rd14];
	sub.f64 	%fd9, %fd7, %fd8;
	mul.f64 	%fd10, %fd6, %fd6;
	fma.rn.f64 	%fd11, %fd3, %fd3, %fd10;
	fma.rn.f64 	%fd12, %fd9, %fd9, %fd11;
	sqrt.rn.f64 	%fd13, %fd12;
	setp.geu.f64 	%p1, %fd13, 0d416312D000000000;
	ld.global.u8 	%rs1, [is_hit_gpu];
	setp.ne.s16 	%p2, %rs1, 0;
	or.pred  	%p3, %p1, %p2;
	@%p3 bra 	$L__BB2_2;
	mov.b16 	%rs4, 1;
	st.global.u8 	[is_hit_gpu], %rs4;
	st.global.u32 	[hit_time_step_gpu], %r1;
	mov.u64 	%rd15, $str;
	cvta.global.u64 	%rd16, %rd15;
	{ // callseq 0, 0
	.param .b64 param0;
	st.param.b64 	[param0], %rd16;
	.param .b64 param1;
	st.param.b64 	[param1], 0;
	.param .b32 retval0;
	call.uni (retval0), 
	vprintf, 
	(
	param0, 
	param1
	);
	ld.param.b32 	%r4, [retval0];
	} // callseq 0
$L__BB2_2:
	ret;

}
	// .globl	_Z25calculate_target_distanceiiPdS_S_S_
.visible .entry _Z25calculate_target_distanceiiPdS_S_S_(
	.param .u32 _Z25calculate_target_distanceiiPdS_S_S__param_0,
	.param .u32 _Z25calculate_target_distanceiiPdS_S_S__param_1,
	.param .u64 .ptr .align 1 _Z25calculate_target_distanceiiPdS_S_S__param_2,
	.param .u64 .ptr .align 1 _Z25calculate_target_distanceiiPdS_S_S__param_3,
	.param .u64 .ptr .align 1 _Z25calculate_target_distanceiiPdS_S_S__param_4,
	.param .u64 .ptr .align 1 _Z25calculate_target_distanceiiPdS_S_S__param_5
)
{
	.reg .pred 	%p<3>;
	.reg .b16 	%rs<3>;
	.reg .b32 	%r<3>;
	.reg .b64 	%rd<20>;
	.reg .b64 	%fd<18>;

	ld.param.u32 	%r1, [_Z25calculate_target_distanceiiPdS_S_S__param_0];
	ld.param.u32 	%r2, [_Z25calculate_target_distanceiiPdS_S_S__param_1];
	ld.param.u64 	%rd1, [_Z25calculate_target_distanceiiPdS_S_S__param_2];
	ld.param.u64 	%rd2, [_Z25calculate_target_distanceiiPdS_S_S__param_3];
	ld.param.u64 	%rd3, [_Z25calculate_target_distanceiiPdS_S_S__param_4];
	ld.param.u64 	%rd4, [_Z25calculate_target_distanceiiPdS_S_S__param_5];
	ld.global.u8 	%rs1, [is_explode_gpu];
	setp.ne.s16 	%p1, %rs1, 0;
	@%p1 bra 	$L__BB3_3;
	cvta.to.global.u64 	%rd5, %rd1;
	cvta.to.global.u64 	%rd6, %rd2;
	cvta.to.global.u64 	%rd7, %rd3;
	ld.global.f64 	%fd1, [missel_travel_distance_gpu];
	add.f64 	%fd2, %fd1, 0d418C9C3800000000;
	st.global.f64 	[missel_travel_distance_gpu], %fd2;
	ld.global.f64 	%fd3, [time_gpu];
	add.f64 	%fd4, %fd3, 0d404E000000000000;
	st.global.f64 	[time_gpu], %fd4;
	mul.wide.s32 	%rd8, %r1, 8;
	add.s64 	%rd9, %rd5, %rd8;
	ld.global.f64 	%fd5, [%rd9];
	mul.wide.s32 	%rd10, %r2, 8;
	add.s64 	%rd11, %rd5, %rd10;
	ld.global.f64 	%fd6, [%rd11];
	sub.f64 	%fd7, %fd5, %fd6;
	add.s64 	%rd12, %rd6, %rd8;
	ld.global.f64 	%fd8, [%rd12];
	add.s64 	%rd13, %rd6, %rd10;
	ld.global.f64 	%fd9, [%rd13];
	sub.f64 	%fd10, %fd8, %fd9;
	add.s64 	%rd14, %rd7, %rd8;
	ld.global.f64 	%fd11, [%rd14];
	add.s64 	%rd15, %rd7, %rd10;
	ld.global.f64 	%fd12, [%rd15];
	sub.f64 	%fd13, %fd11, %fd12;
	mul.f64 	%fd14, %fd10, %fd10;
	fma.rn.f64 	%fd15, %fd7, %fd7, %fd14;
	fma.rn.f64 	%fd16, %fd13, %fd13, %fd15;
	sqrt.rn.f64 	%fd17, %fd16;
	st.global.f64 	[target_distance_gpu], %fd17;
	setp.leu.f64 	%p2, %fd2, %fd17;
	@%p2 bra 	$L__BB3_3;
	mov.b16 	%rs2, 1;
	st.global.u8 	[is_explode_gpu], %rs2;
	cvta.to.global.u64 	%rd16, %rd4;
	add.s64 	%rd18, %rd16, %rd10;
	mov.b64 	%rd19, 0;
	st.global.u64 	[%rd18], %rd19;
$L__BB3_3:
	ret;

}
	// .globl	_Z8set_massPdPii
.visible .entry _Z8set_massPdPii(
	.param .u64 .ptr .align 1 _Z8set_massPdPii_param_0,
	.param .u64 .ptr .align 1 _Z8set_massPdPii_param_1,
	.param .u32 _Z8set_massPdPii_param_2
)
{
	.reg .pred 	%p<4>;
	.reg .b32 	%r<12>;
	.reg .b64 	%rd<10>;

	ld.param.u64 	%rd3, [_Z8set_massPdPii_param_0];
	ld.param.u64 	%rd4, [_Z8set_massPdPii_param_1];
	ld.param.u32 	%r6, [_Z8set_massPdPii_param_2];
	mov.u32 	%r7, %tid.x;
	mov.u32 	%r8, %ctaid.x;
	mov.u32 	%r1, %ntid.x;
	mad.lo.s32 	%r11, %r8, %r1, %r7;
	setp.ge.s32 	%p1, %r11, %r6;
	@%p1 bra 	$L__BB4_5;
	mov.u32 	%r9, %nctaid.x;
	mul.lo.s32 	%r3, %r1, %r9;
	cvta.to.global.u64 	%rd1, %rd4;
	cvta.to.global.u64 	%rd2, %rd3;
$L__BB4_2:
	mul.wide.s32 	%rd5, %r11, 4;
	add.s64 	%rd6, %rd1, %rd5;
	ld.global.u32 	%r10, [%rd6];
	setp.ne.s32 	%p2, %r10, 1;
	@%p2 bra 	$L__BB4_4;
	mul.wide.s32 	%rd7, %r11, 8;
	add.s64 	%rd8, %rd2, %rd7;
	mov.b64 	%rd9, 0;
	st.global.u64 	[%rd8], %rd9;
$L__BB4_4:
	add.s32 	%r11, %r11, %r3;
	setp.lt.s32 	%p3, %r11, %r6;
	@%p3 bra 	$L__BB4_2;
$L__BB4_5:
	ret;

}
	// .globl	_Z8run_stepiiPdS_S_S_S_S_S_Pi
.visible .entry _Z8run_stepiiPdS_S_S_S_S_S_Pi(
	.param .u32 _Z8run_stepiiPdS_S_S_S_S_S_Pi_param_0,
	.param .u32 _Z8run_stepiiPdS_S_S_S_S_S_Pi_param_1,
	.param .u64 .ptr .align 1 _Z8run_stepiiPdS_S_S_S_S_S_Pi_param_2,
	.param .u64 .ptr .align 1 _Z8run_stepiiPdS_S_S_S_S_S_Pi_param_3,
	.param .u64 .ptr .align 1 _Z8run_stepiiPdS_S_S_S_S_S_Pi_param_4,
	.param .u64 .ptr .align 1 _Z8run_stepiiPdS_S_S_S_S_S_Pi_param_5,
	.param .u64 .ptr .align 1 _Z8run_stepiiPdS_S_S_S_S_S_Pi_param_6,
	.param .u64 .ptr .align 1 _Z8run_stepiiPdS_S_S_S_S_S_Pi_param_7,
	.param .u64 .ptr .align 1 _Z8run_stepiiPdS_S_S_S_S_S_Pi_param_8,
	.param .u64 .ptr .align 1 _Z8run_stepiiPdS_S_S_S_S_S_Pi_param_9
)
{
	.reg .pred 	%p<34>;
	.reg .b32 	%r<75>;
	.reg .b64 	%rd<45>;
	.reg .b64 	%fd<98>;
	// demoted variable
	.shared .align 8 .b8 _ZZ8run_stepiiPdS_S_S_S_S_S_PiE2ax[320];
	// demoted variable
	.shared .align 8 .b8 _ZZ8run_stepiiPdS_S_S_S_S_S_PiE2ay[320];
	// demoted variable
	.shared .align 8 .b8 _ZZ8run_stepiiPdS_S_S_S_S_S_PiE2az[320];
	ld.param.u32 	%r28, [_Z8run_stepiiPdS_S_S_S_S_S_Pi_param_0];
	ld.param.u32 	%r29, [_Z8run_stepiiPdS_S_S_S_S_S_Pi_param_1];
	ld.param.u64 	%rd11, [_Z8run_stepiiPdS_S_S_S_S_S_Pi_param_2];
	ld.param.u64 	%rd12, [_Z8run_stepiiPdS_S_S_S_S_S_Pi_param_3];
	ld.param.u64 	%rd13, [_Z8run_stepiiPdS_S_S_S_S_S_Pi_param_4];
	ld.param.u64 	%rd14, [_Z8run_stepiiPdS_S_S_S_S_S_Pi_param_5];
	ld.param.u64 	%rd15, [_Z8run_stepiiPdS_S_S_S_S_S_Pi_param_6];
	ld.param.u64 	%rd16, [_Z8run_stepiiPdS_S_S_S_S_S_Pi_param_7];
	ld.param.u64 	%rd9, [_Z8run_stepiiPdS_S_S_S_S_S_Pi_param_8];
	ld.param.u64 	%rd10, [_Z8run_stepiiPdS_S_S_S_S_S_Pi_param_9];
	cvta.to.global.u64 	%rd1, %rd13;
	cvta.to.global.u64 	%rd2, %rd16;
	cvta.to.global.u64 	%rd3, %rd12;
	cvta.to.global.u64 	%rd4, %rd15;
	cvta.to.global.u64 	%rd5, %rd11;
	cvta.to.global.u64 	%rd6, %rd14;
	mov.u32 	%r74, %ctaid.x;
	setp.ge.s32 	%p3, %r74, %r29;
	@%p3 bra 	$L__BB5_5;
	mov.u32 	%r2, %tid.x;
	mov.u32 	%r3, %nctaid.x;
	mov.u32 	%r31, _ZZ8run_stepiiPdS_S_S_S_S_S_PiE2ax;
	mov.u32 	%r69, %r74;
$L__BB5_2:
	setp.ne.s32 	%p4, %r2, 0;
	@%p4 bra 	$L__BB5_4;
	shl.b32 	%r30, %r69, 3;
	add.s32 	%r32, %r31, %r30;
	mov.b64 	%rd17, 0;
	st.shared.u64 	[%r32], %rd17;
	mov.u32 	%r33, _ZZ8run_stepiiPdS_S_S_S_S_S_PiE2ay;
	add.s32 	%r34, %r33, %r30;
	st.shared.u64 	[%r34], %rd17;
	mov.u32 	%r35, _ZZ8run_stepiiPdS_S_S_S_S_S_PiE2az;
	add.s32 	%r36, %r35, %r30;
	st.shared.u64 	[%r36], %rd17;
$L__BB5_4:
	add.s32 	%r69, %r69, %r3;
	setp.lt.s32 	%p5, %r69, %r29;
	@%p5 bra 	$L__BB5_2;
$L__BB5_5:
	setp.ge.s32 	%p6, %r74, %r29;
	bar.sync 	0;
	@%p6 bra 	$L__BB5_25;
	mov.u32 	%r6, %tid.x;
	mul.lo.s32 	%r37, %r28, 60;
	cvt.rn.f64.s32 	%fd18, %r37;
	div.rn.f64 	%fd1, %fd18, 0d40B7700000000000;
	abs.f64 	%fd19, %fd1;
	setp.eq.f64 	%p7, %fd19, 0d7FF0000000000000;
	mul.f64 	%fd20, %fd1, 0d3FE45F306DC9C883;
	cvt.rni.s32.f64 	%r38, %fd20;
	cvt.rn.f64.s32 	%fd21, %r38;
	fma.rn.f64 	%fd22, %fd21, 0dBFF921FB54442D18, %fd1;
	fma.rn.f64 	%fd23, %fd21, 0dBC91A62633145C00, %fd22;
	fma.rn.f64 	%fd24, %fd21, 0dB97B839A252049C0, %fd23;
	setp.ltu.f64 	%p8, %fd19, 0d41E0000000000000;
	mov.f64 	%fd25, 0d0000000000000000;
	mul.rn.f64 	%fd26, %fd1, %fd25;
	mov.f64 	%fd27, 0d3FF8000000000000;
	{
	.reg .b32 %temp; 
	mov.b64 	{%temp, %r7}, %fd27;
	}
	and.b32  	%r8, %r7, 2146435072;
	setp.eq.s32 	%p9, %r8, 1073741824;
	setp.lt.s32 	%p10, %r7, 0;
	selp.b32 	%r9, 0, 2146435072, %p10;
	and.b32  	%r39, %r7, 2147483647;
	setp.ne.s32 	%p11, %r39, 1071644672;
	and.pred  	%p1, %p9, %p11;
	mov.u32 	%r10, %ntid.x;
	mov.u32 	%r11, %nctaid.x;
	or.pred  	%p2, %p7, %p8;
	selp.f64 	%fd2, %fd26, %fd24, %p7;
	selp.b32 	%r12, 0, %r38, %p7;
	cvta.to.global.u64 	%rd7, %rd9;
	cvta.to.global.u64 	%rd8, %rd10;
	mov.u64 	%rd24, __cudart_sin_cos_coeffs;
	mov.u32 	%r70, %r74;
$L__BB5_7:
	setp.ge.u32 	%p12, %r6, %r29;
	@%p12 bra 	$L__BB5_24;
	mul.wide.s32 	%rd28, %r70, 8;
	add.s64 	%rd29, %rd5, %rd28;
	add.s64 	%rd31, %rd3, %rd28;
	mov.u32 	%r71, %r6;
$L__BB5_9:
	setp.eq.s32 	%p13, %r70, %r71;
	@%p13 bra 	$L__BB5_23;
	mul.wide.s32 	%rd18, %r71, 8;
	add.s64 	%rd19, %rd7, %rd18;
	ld.global.f64 	%fd95, [%rd19];
	mul.wide.s32 	%rd20, %r71, 4;
	add.s64 	%rd21, %rd8, %rd20;
	ld.global.u32 	%r40, [%rd21];
	setp.ne.s32 	%p14, %r40, 1;
	@%p14 bra 	$L__BB5_14;
	mov.f64 	%fd94, %fd2;
	mov.u32 	%r72, %r12;
	@%p2 bra 	$L__BB5_13;
	{ // callseq 1, 0
	.param .b64 param0;
	st.param.f64 	[param0], %fd1;
	.param .align 16 .b8 retval0[16];
	call.uni (retval0), 
	__internal_trig_reduction_slowpathd, 
	(
	param0
	);
	ld.param.f64 	%fd94, [retval0];
	ld.param.b32 	%r72, [retval0+8];
	} // callseq 1
$L__BB5_13:
	shl.b32 	%r42, %r72, 6;
	cvt.u64.u32 	%rd22, %r42;
	and.b64  	%rd23, %rd22, 64;
	add.s64 	%rd25, %rd24, %rd23;
	mul.rn.f64 	%fd29, %fd94, %fd94;
	and.b32  	%r43, %r72, 1;
	setp.eq.b32 	%p15, %r43, 1;
	selp.f64 	%fd30, 0dBDA8FF8320FD8164, 0d3DE5DB65F9785EBA, %p15;
	ld.global.nc.v2.f64 	{%fd31, %fd32}, [%rd25];
	fma.rn.f64 	%fd33, %fd30, %fd29, %fd31;
	fma.rn.f64 	%fd34, %fd33, %fd29, %fd32;
	ld.global.nc.v2.f64 	{%fd35, %fd36}, [%rd25+16];
	fma.rn.f64 	%fd37, %fd34, %fd29, %fd35;
	fma.rn.f64 	%fd38, %fd37, %fd29, %fd36;
	ld.global.nc.v2.f64 	{%fd39, %fd40}, [%rd25+32];
	fma.rn.f64 	%fd41, %fd38, %fd29, %fd39;
	fma.rn.f64 	%fd42, %fd41, %fd29, %fd40;
	fma.rn.f64 	%fd43, %fd42, %fd94, %fd94;
	fma.rn.f64 	%fd44, %fd42, %fd29, 0d3FF0000000000000;
	selp.f64 	%fd45, %fd44, %fd43, %p15;
	and.b32  	%r44, %r72, 2;
	setp.eq.s32 	%p16, %r44, 0;
	mov.f64 	%fd46, 0d0000000000000000;
	sub.f64 	%fd47, %fd46, %fd45;
	selp.f64 	%fd48, %fd45, %fd47, %p16;
	abs.f64 	%fd49, %fd48;
	mul.f64 	%fd50, %fd95, 0d3FE0000000000000;
	fma.rn.f64 	%fd95, %fd50, %fd49, %fd95;
$L__BB5_14:
	mul.wide.s32 	%rd26, %r71, 8;
	add.s64 	%rd27, %rd5, %rd26;
	ld.global.f64 	%fd51, [%rd27];
	ld.global.f64 	%fd52, [%rd29];
	sub.f64 	%fd8, %fd51, %fd52;
	add.s64 	%rd30, %rd3, %rd26;
	ld.global.f64 	%fd53, [%rd30];
	ld.global.f64 	%fd54, [%rd31];
	sub.f64 	%fd9, %fd53, %fd54;
	add.s64 	%rd32, %rd1, %rd26;
	ld.global.f64 	%fd55, [%rd32];
	add.s64 	%rd33, %rd1, %rd28;
	ld.global.f64 	%fd56, [%rd33];
	sub.f64 	%fd10, %fd55, %fd56;
	mul.f64 	%fd57, %fd9, %fd9;
	fma.rn.f64 	%fd58, %fd8, %fd8, %fd57;
	fma.rn.f64 	%fd59, %fd10, %fd10, %fd58;
	add.f64 	%fd11, %fd59, 0d3EB0C6F7A0B5ED8D;
	{
	.reg .b32 %temp; 
	mov.b64 	{%temp, %r17}, %fd11;
	}
	setp.neu.f64 	%p17, %fd11, 0d0000000000000000;
	@%p17 bra 	$L__BB5_16;
	setp.lt.s32 	%p19, %r7, 0;
	setp.eq.s32 	%p20, %r8, 1073741824;
	selp.b32 	%r45, %r17, 0, %p20;
	or.b32  	%r46, %r45, 2146435072;
	selp.b32 	%r47, %r46, %r45, %p19;
	mov.b32 	%r48, 0;
	mov.b64 	%fd97, {%r48, %r47};
	bra.uni 	$L__BB5_17;
$L__BB5_16:
	abs.f64 	%fd60, %fd11;
	{ // callseq 2, 0
	.param .b64 param0;
	st.param.f64 	[param0], %fd60;
	.param .b64 retval0;
	call.uni (retval0), 
	__internal_accurate_pow, 
	(
	param0
	);
	ld.param.f64 	%fd61, [retval0];
	} // callseq 2
	setp.lt.s32 	%p18, %r17, 0;
	selp.f64 	%fd97, 0dFFF8000000000000, %fd61, %p18;
$L__BB5_17:
	add.f64 	%fd63, %fd11, 0d3FF8000000000000;
	{
	.reg .b32 %temp; 
	mov.b64 	{%temp, %r49}, %fd63;
	}
	and.b32  	%r50, %r49, 2146435072;
	setp.ne.s32 	%p21, %r50, 2146435072;
	@%p21 bra 	$L__BB5_22;
	setp.num.f64 	%p22, %fd11, %fd11;
	@%p22 bra 	$L__BB5_20;
	mov.f64 	%fd64, 0d3FF8000000000000;
	add.rn.f64 	%fd97, %fd11, %fd64;
	bra.uni 	$L__BB5_22;
$L__BB5_20:
	setp.neu.f64 	%p23, %fd11, 0d7FF0000000000000;
	@%p23 bra 	$L__BB5_22;
	setp.lt.s32 	%p24, %r17, 0;
	or.b32  	%r51, %r9, -2147483648;
	selp.b32 	%r52, %r51, %r9, %p1;
	selp.b32 	%r53, %r52, %r9, %p24;
	mov.b32 	%r54, 0;
	mov.b64 	%fd97, {%r54, %r53};
$L__BB5_22:
	setp.eq.f64 	%p25, %fd11, 0d3FF0000000000000;
	selp.f64 	%fd65, 0d3FF0000000000000, %fd97, %p25;
	mul.f64 	%fd66, %fd95, 0d3DD25868F4DEAE16;
	mul.f64 	%fd67, %fd66, %fd8;
	div.rn.f64 	%fd68, %fd67, %fd65;
	shl.b32 	%r55, %r70, 3;
	mov.u32 	%r56, _ZZ8run_stepiiPdS_S_S_S_S_S_PiE2ax;
	add.s32 	%r57, %r56, %r55;
	atom.shared.add.f64 	%fd69, [%r57], %fd68;
	mul.f64 	%fd70, %fd66, %fd9;
	div.rn.f64 	%fd71, %fd70, %fd65;
	mov.u32 	%r58, _ZZ8run_stepiiPdS_S_S_S_S_S_PiE2ay;
	add.s32 	%r59, %r58, %r55;
	atom.shared.add.f64 	%fd72, [%r59], %fd71;
	mul.f64 	%fd73, %fd66, %fd10;
	div.rn.f64 	%fd74, %fd73, %fd65;
	mov.u32 	%r60, _ZZ8run_stepiiPdS_S_S_S_S_S_PiE2az;
	add.s32 	%r61, %r60, %r55;
	atom.shared.add.f64 	%fd75, [%r61], %fd74;
$L__BB5_23:
	add.s32 	%r71, %r71, %r10;
	setp.lt.s32 	%p26, %r71, %r29;
	@%p26 bra 	$L__BB5_9;
$L__BB5_24:
	add.s32 	%r70, %r70, %r11;
	setp.lt.s32 	%p27, %r70, %r29;
	@%p27 bra 	$L__BB5_7;
$L__BB5_25:
	setp.ge.s32 	%p28, %r74, %r29;
	bar.sync 	0;
	@%p28 bra 	$L__BB5_30;
	mov.u32 	%r20, %tid.x;
	mov.u32 	%r21, %nctaid.x;
	mov.u32 	%r63, _ZZ8run_stepiiPdS_S_S_S_S_S_PiE2ax;
	mov.u32 	%r65, _ZZ8run_stepiiPdS_S_S_S_S_S_PiE2ay;
	mov.u32 	%r73, %r74;
$L__BB5_27:
	setp.ne.s32 	%p29, %r20, 0;
	@%p29 bra 	$L__BB5_29;
	shl.b32 	%r62, %r73, 3;
	add.s32 	%r64, %r63, %r62;
	ld.shared.f64 	%fd76, [%r64];
	mul.wide.s32 	%rd34, %r73, 8;
	add.s64 	%rd35, %rd6, %rd34;
	ld.global.f64 	%fd77, [%rd35];
	fma.rn.f64 	%fd78, %fd76, 0d404E000000000000, %fd77;
	st.global.f64 	[%rd35], %fd78;
	add.s32 	%r66, %r65, %r62;
	ld.shared.f64 	%fd79, [%r66];
	add.s64 	%rd36, %rd4, %rd34;
	ld.global.f64 	%fd80, [%rd36];
	fma.rn.f64 	%fd81, %fd79, 0d404E000000000000, %fd80;
	st.global.f64 	[%rd36], %fd81;
	mov.u32 	%r67, _ZZ8run_stepiiPdS_S_S_S_S_S_PiE2az;
	add.s32 	%r68, %r67, %r62;
	ld.shared.f64 	%fd82, [%r68];
	add.s64 	%rd37, %rd2, %rd34;
	ld.global.f64 	%fd83, [%rd37];
	fma.rn.f64 	%fd84, %fd82, 0d404E000000000000, %fd83;
	st.global.f64 	[%rd37], %fd84;
$L__BB5_29:
	add.s32 	%r73, %r73, %r21;
	setp.lt.s32 	%p30, %r73, %r29;
	@%p30 bra 	$L__BB5_27;
$L__BB5_30:
	setp.ge.s32 	%p31, %r74, %r29;
	bar.sync 	0;
	@%p31 bra 	$L__BB5_35;
	mov.u32 	%r24, %tid.x;
	mov.u32 	%r25, %nctaid.x;
$L__BB5_32:
	setp.ne.s32 	%p32, %r24, 0;
	@%p32 bra 	$L__BB5_34;
	mul.wide.s32 	%rd38, %r74, 8;
	add.s64 	%rd39, %rd6, %rd38;
	ld.global.f64 	%fd85, [%rd39];
	add.s64 	%rd40, %rd5, %rd38;
	ld.global.f64 	%fd86, [%rd40];
	fma.rn.f64 	%fd87, %fd85, 0d404E000000000000, %fd86;
	st.global.f64 	[%rd40], %fd87;
	add.s64 	%rd41, %rd4, %rd38;
	ld.global.f64 	%fd88, [%rd41];
	add.s64 	%rd42, %rd3, %rd38;
	ld.global.f64 	%fd89, [%rd42];
	fma.rn.f64 	%fd90, %fd88, 0d404E000000000000, %fd89;
	st.global.f64 	[%rd42], %fd90;
	add.s64 	%rd43, %rd2, %rd38;
	ld.global.f64 	%fd91, [%rd43];
	add.s64 	%rd44, %rd1, %rd38;
	ld.global.f64 	%fd92, [%rd44];
	fma.rn.f64 	%fd93, %fd91, 0d404E000000000000, %fd92;
	st.global.f64 	[%rd44], %fd93;
$L__BB5_34:
	add.s32 	%r74, %r74, %r25;
	setp.lt.s32 	%p33, %r74, %r29;
	@%p33 bra 	$L__BB5_32;
$L__BB5_35:
	ret;

}
.func  (.param .align 16 .b8 func_retval0[16]) __internal_trig_reduction_slowpathd(
	.param .b64 __internal_trig_reduction_slowpathd_param_0
)
{
	.local .align 8 .b8 	__local_depot6[40];
	.reg .b64 	%SP;
	.reg .b64 	%SPL;
	.reg .pred 	%p<10>;
	.reg .b32 	%r<47>;
	.reg .b64 	%rd<74>;
	.reg .b64 	%fd<5>;

	mov.u64 	%SPL, __local_depot6;
	ld.param.f64 	%fd4, [__internal_trig_reduction_slowpathd_param_0];
	add.u64 	%rd1, %SPL, 0;
	{
	.reg .b32 %temp; 
	mov.b64 	{%temp, %r1}, %fd4;
	}
	shr.u32 	%r2, %r1, 20;
	and.b32  	%r3, %r2, 2047;
	setp.eq.s32 	%p1, %r3, 2047;
	mov.b32 	%r46, 0;
	@%p1 bra 	$L__BB6_9;
	add.s32 	%r20, %r3, -1024;
	mov.b64 	%rd20, %fd4;
	shl.b64 	%rd2, %rd20, 11;
	shr.u32 	%r4, %r20, 6;
	sub.s32 	%r45, 15, %r4;
	sub.s32 	%r21, 19, %r4;
	setp.lt.u32 	%p2, %r20, 128;
	selp.b32 	%r6, 18, %r21, %p2;
	setp.ge.s32 	%p3, %r45, %r6;
	mov.b64 	%rd70, 0;
	@%p3 bra 	$L__BB6_4;
	add.s32 	%r23, %r6, %r4;
	neg.s32 	%r43, %r23;
	or.b64  	%rd3, %rd2, -9223372036854775808;
	mov.b64 	%rd70, 0;
	mov.b32 	%r42, 0;
	mov.u64 	%rd25, __cudart_i2opi_d;
	mov.u32 	%r44, %r45;
$L__BB6_3:
	.pragma "nounroll";
	mul.wide.s32 	%rd22, %r42, 8;
	add.s64 	%rd23, %rd1, %rd22;
	mul.wide.s32 	%rd24, %r44, 8;
	add.s64 	%rd26, %rd25, %rd24;
	ld.global.nc.u64 	%rd27, [%rd26];
	{
	.reg .u32 %r0, %r1, %r2, %r3, %alo, %ahi, %blo, %bhi, %clo, %chi;
	mov.b64 	{%alo,%ahi}, %rd27;
	mov.b64 	{%blo,%bhi}, %rd3;
	mov.b64 	{%clo,%chi}, %rd70;
	mad.lo.cc.u32 	%r0, %alo, %blo, %clo;
	madc.hi.cc.u32 	%r1, %alo, %blo, %chi;
	madc.hi.u32 	%r2, %alo, %bhi, 0;
	mad.lo.cc.u32 	%r1, %alo, %bhi, %r1;
	madc.hi.cc.u32 	%r2, %ahi, %blo, %r2;
	madc.hi.u32 	%r3, %ahi, %bhi, 0;
	mad.lo.cc.u32 	%r1, %ahi, %blo, %r1;
	madc.lo.cc.u32 	%r2, %ahi, %bhi, %r2;
	addc.u32 	%r3, %r3, 0;
	mov.b64 	%rd28, {%r0,%r1};
	mov.b64 	%rd70, {%r2,%r3};
	}
	st.local.u64 	[%rd23], %rd28;
	add.s32 	%r44, %r44, 1;
	add.s32 	%r43, %r43, 1;
	add.s32 	%r42, %r42, 1;
	setp.ne.s32 	%p4, %r43, -15;
	mov.u32 	%r45, %r6;
	@%p4 bra 	$L__BB6_3;
$L__BB6_4:
	cvt.s64.s32 	%rd29, %r45;
	cvt.u64.u32 	%rd30, %r4;
	add.s64 	%rd31, %rd30, %rd29;
	shl.b64 	%rd32, %rd31, 3;
	add.s64 	%rd33, %rd1, %rd32;
	st.local.u64 	[%rd33+-120], %rd70;
	and.b32  	%r15, %r2, 63;
	ld.local.u64 	%rd72, [%rd1+16];
	ld.local.u64 	%rd71, [%rd1+24];
	setp.eq.s32 	%p5, %r15, 0;
	@%p5 bra 	$L__BB6_6;
	shl.b64 	%rd34, %rd71, %r15;
	shr.u64 	%rd35, %rd72, 1;
	xor.b32  	%r24, %r15, 63;
	shr.u64 	%rd36, %rd35, %r24;
	or.b64  	%rd71, %rd34, %rd36;
	ld.local.u64 	%rd37, [%rd1+8];
	shl.b64 	%rd38, %rd72, %r15;
	shr.u64 	%rd39, %rd37, 1;
	shr.u64 	%rd40, %rd39, %r24;
	or.b64  	%rd72, %rd38, %rd40;
$L__BB6_6:
	and.b32  	%r25, %r1, -2147483648;
	shr.u64 	%rd41, %rd71, 62;
	cvt.u32.u64 	%r26, %rd41;
	mov.b64 	{%r27, %r28}, %rd71;
	mov.b64 	{%r29, %r30}, %rd72;
	shf.l.wrap.b32 	%r31, %r30, %r27, 2;
	shf.l.wrap.b32 	%r32, %r27, %r28, 2;
	mov.b64 	%rd42, {%r31, %r32};
	shl.b64 	%rd43, %rd72, 2;
	shr.u64 	%rd44, %rd42, 63;
	cvt.u32.u64 	%r33, %rd44;
	add.s32 	%r34, %r33, %r26;
	setp.eq.s32 	%p6, %r25, 0;
	neg.s32 	%r35, %r34;
	selp.b32 	%r46, %r34, %r35, %p6;
	setp.gt.s64 	%p7, %rd42, -1;
	mov.b64 	%rd45, 0;
	{
	.reg .u32 %r0, %r1, %r2, %r3, %a0, %a1, %a2, %a3, %b0, %b1, %b2, %b3;
	mov.b64 	{%a0,%a1}, %rd45;
	mov.b64 	{%a2,%a3}, %rd45;
	mov.b64 	{%b0,%b1}, %rd43;
	mov.b64 	{%b2,%b3}, %rd42;
	sub.cc.u32 	%r0, %a0, %b0;
	subc.cc.u32 	%r1, %a1, %b1;
	subc.cc.u32 	%r2, %a2, %b2;
	subc.u32 	%r3, %a3, %b3;
	mov.b64 	%rd46, {%r0,%r1};
	mov.b64 	%rd47, {%r2,%r3};
	}
	xor.b32  	%r36, %r25, -2147483648;
	selp.b64 	%rd73, %rd42, %rd47, %p7;
	selp.b64 	%rd14, %rd43, %rd46, %p7;
	selp.b32 	%r17, %r25, %r36, %p7;
	clz.b64 	%r37, %rd73;
	cvt.u64.u32 	%rd15, %r37;
	setp.eq.s32 	%p8, %r37, 0;
	@%p8 bra 	$L__BB6_8;
	cvt.u32.u64 	%r38, %rd15;
	and.b32  	%r39, %r38, 63;
	shl.b64 	%rd48, %rd73, %r39;
	shr.u64 	%rd49, %rd14, 1;
	not.b32 	%r40, %r38;
	and.b32  	%r41, %r40, 63;
	shr.u64 	%rd50, %rd49, %r41;
	or.b64  	%rd73, %rd48, %rd50;
$L__BB6_8:
	mov.b64 	%rd51, -3958705157555305931;
	{
	.reg .u32 %r0, %r1, %r2, %r3, %alo, %ahi, %blo, %bhi;
	mov.b64 	{%alo,%ahi}, %rd73;
	mov.b64 	{%blo,%bhi}, %rd51;
	mul.lo.u32 	%r0, %alo, %blo;
	mul.hi.u32 	%r1, %alo, %blo;
	mad.lo.cc.u32 	%r1, %alo, %bhi, %r1;
	madc.hi.u32 	%r2, %alo, %bhi, 0;
	mad.lo.cc.u32 	%r1, %ahi, %blo, %r1;
	madc.hi.cc.u32 	%r2, %ahi, %blo, %r2;
	madc.hi.u32 	%r3, %ahi, %bhi, 0;
	mad.lo.cc.u32 	%r2, %ahi, %bhi, %r2;
	addc.u32 	%r3, %r3, 0;
	mov.b64 	%rd52, {%r0,%r1};
	mov.b64 	%rd53, {%r2,%r3};
	}
	setp.gt.s64 	%p9, %rd53, 0;
	{
	.reg .u32 %r0, %r1, %r2, %r3, %a0, %a1, %a2, %a3, %b0, %b1, %b2, %b3;
	mov.b64 	{%a0,%a1}, %rd52;
	mov.b64 	{%a2,%a3}, %rd53;
	mov.b64 	{%b0,%b1}, %rd52;
	mov.b64 	{%b2,%b3}, %rd53;
	add.cc.u32 	%r0, %a0, %b0;
	addc.cc.u32 	%r1, %a1, %b1;
	addc.cc.u32 	%r2, %a2, %b2;
	addc.u32 	%r3, %a3, %b3;
	mov.b64 	%rd54, {%r0,%r1};
	mov.b64 	%rd55, {%r2,%r3};
	}
	selp.b64 	%rd56, %rd55, %rd53, %p9;
	selp.s64 	%rd57, -1, 0, %p9;
	sub.s64 	%rd58, %rd57, %rd15;
	cvt.u64.u32 	%rd59, %r17;
	shl.b64 	%rd60, %rd59, 32;
	add.s64 	%rd61, %rd56, 1;
	shr.u64 	%rd62, %rd61, 10;
	add.s64 	%rd63, %rd62, 1;
	shr.u64 	%rd64, %rd63, 1;
	shl.b64 	%rd65, %rd58, 52;
	add.s64 	%rd66, %rd65, %rd64;
	add.s64 	%rd67, %rd66, 4602678819172646912;
	or.b64  	%rd68, %rd67, %rd60;
	mov.b64 	%fd4, %rd68;
$L__BB6_9:
	st.param.f64 	[func_retval0], %fd4;
	st.param.b32 	[func_retval0+8], %r46;
	ret;

}
.func  (.param .b64 func_retval0) __internal_accurate_pow(
	.param .b64 __internal_accurate_pow_param_0
)
{
	.reg .pred 	%p<8>;
	.reg .b32 	%r<49>;
	.reg .b32 	%f<3>;
	.reg .b64 	%fd<109>;

	ld.param.f64 	%fd10, [__internal_accurate_pow_param_0];
	{
	.reg .b32 %temp; 
	mov.b64 	{%temp, %r46}, %fd10;
	}
	{
	.reg .b32 %temp; 
	mov.b64 	{%r45, %temp}, %fd10;
	}
	shr.u32 	%r47, %r46, 20;
	setp.gt.u32 	%p1, %r46, 1048575;
	@%p1 bra 	$L__BB7_2;
	mul.f64 	%fd11, %fd10, 0d4350000000000000;
	{
	.reg .b32 %temp; 
	mov.b64 	{%temp, %r46}, %fd11;
	}
	{
	.reg .b32 %temp; 
	mov.b64 	{%r45, %temp}, %fd11;
	}
	shr.u32 	%r16, %r46, 20;
	add.s32 	%r47, %r16, -54;
$L__BB7_2:
	add.s32 	%r48, %r47, -1023;
	and.b32  	%r17, %r46, -2146435073;
	or.b32  	%r18, %r17, 1072693248;
	mov.b64 	%fd107, {%r45, %r18};
	setp.lt.u32 	%p2, %r18, 1073127583;
	@%p2 bra 	$L__BB7_4;
	{
	.reg .b32 %temp; 
	mov.b64 	{%r19, %temp}, %fd107;
	}
	{
	.reg .b32 %temp; 
	mov.b64 	{%temp, %r20}, %fd107;
	}
	add.s32 	%r21, %r20, -1048576;
	mov.b64 	%fd107, {%r19, %r21};
	add.s32 	%r48, %r47, -1022;
$L__BB7_4:
	add.f64 	%fd12, %fd107, 0dBFF0000000000000;
	add.f64 	%fd13, %fd107, 0d3FF0000000000000;
	rcp.approx.ftz.f64 	%fd14, %fd13;
	neg.f64 	%fd15, %fd13;
	fma.rn.f64 	%fd16, %fd15, %fd14, 0d3FF0000000000000;
	fma.rn.f64 	%fd17, %fd16, %fd16, %fd16;
	fma.rn.f64 	%fd18, %fd17, %fd14, %fd14;
	mul.f64 	%fd19, %fd12, %fd18;
	fma.rn.f64 	%fd20, %fd12, %fd18, %fd19;
	mul.f64 	%fd21, %fd20, %fd20;
	fma.rn.f64 	%fd22, %fd21, 0d3EB0F5FF7D2CAFE2, 0d3ED0F5D241AD3B5A;
	fma.rn.f64 	%fd23, %fd22, %fd21, 0d3EF3B20A75488A3F;
	fma.rn.f64 	%fd24, %fd23, %fd21, 0d3F1745CDE4FAECD5;
	fma.rn.f64 	%fd25, %fd24, %fd21, 0d3F3C71C7258A578B;
	fma.rn.f64 	%fd26, %fd25, %fd21, 0d3F6249249242B910;
	fma.rn.f64 	%fd27, %fd26, %fd21, 0d3F89999999999DFB;
	sub.f64 	%fd28, %fd12, %fd20;
	add.f64 	%fd29, %fd28, %fd28;
	neg.f64 	%fd30, %fd20;
	fma.rn.f64 	%fd31, %fd30, %fd12, %fd29;
	mul.f64 	%fd32, %fd18, %fd31;
	fma.rn.f64 	%fd33, %fd21, %fd27, 0d3FB5555555555555;
	mov.f64 	%fd34, 0d3FB5555555555555;
	sub.f64 	%fd35, %fd34, %fd33;
	fma.rn.f64 	%fd36, %fd21, %fd27, %fd35;
	add.f64 	%fd37, %fd36, 0dBC46A4CB00B9E7B0;
	add.f64 	%fd38, %fd33, %fd37;
	sub.f64 	%fd39, %fd33, %fd38;
	add.f64 	%fd40, %fd37, %fd39;
	mul.rn.f64 	%fd41, %fd20, %fd20;
	neg.f64 	%fd42, %fd41;
	fma.rn.f64 	%fd43, %fd20, %fd20, %fd42;
	{
	.reg .b32 %temp; 
	mov.b64 	{%r22, %temp}, %fd32;
	}
	{
	.reg .b32 %temp; 
	mov.b64 	{%temp, %r23}, %fd32;
	}
	add.s32 	%r24, %r23, 1048576;
	mov.b64 	%fd44, {%r22, %r24};
	fma.rn.f64 	%fd45, %fd20, %fd44, %fd43;
	mul.rn.f64 	%fd46, %fd41, %fd20;
	neg.f64 	%fd47, %fd46;
	fma.rn.f64 	%fd48, %fd41, %fd20, %fd47;
	fma.rn.f64 	%fd49, %fd41, %fd32, %fd48;
	fma.rn.f64 	%fd50, %fd45, %fd20, %fd49;
	mul.rn.f64 	%fd51, %fd38, %fd46;
	neg.f64 	%fd52, %fd51;
	fma.rn.f64 	%fd53, %fd38, %fd46, %fd52;
	fma.rn.f64 	%fd54, %fd38, %fd50, %fd53;
	fma.rn.f64 	%fd55, %fd40, %fd46, %fd54;
	add.f64 	%fd56, %fd51, %fd55;
	sub.f64 	%fd57, %fd51, %fd56;
	add.f64 	%fd58, %fd55, %fd57;
	add.f64 	%fd59, %fd20, %fd56;
	sub.f64 	%fd60, %fd20, %fd59;
	add.f64 	%fd61, %fd56, %fd60;
	add.f64 	%fd62, %fd58, %fd61;
	add.f64 	%fd63, %fd32, %fd62;
	add.f64 	%fd64, %fd59, %fd63;
	sub.f64 	%fd65, %fd59, %fd64;
	add.f64 	%fd66, %fd63, %fd65;
	xor.b32  	%r25, %r48, -2147483648;
	mov.b32 	%r26, 1127219200;
	mov.b64 	%fd67, {%r25, %r26};
	mov.b32 	%r27, -2147483648;
	mov.b64 	%fd68, {%r27, %r26};
	sub.f64 	%fd69, %fd67, %fd68;
	fma.rn.f64 	%fd70, %fd69, 0d3FE62E42FEFA39EF, %fd64;
	fma.rn.f64 	%fd71, %fd69, 0dBFE62E42FEFA39EF, %fd70;
	sub.f64 	%fd72, %fd71, %fd64;
	sub.f64 	%fd73, %fd66, %fd72;
	fma.rn.f64 	%fd74, %fd69, 0d3C7ABC9E3B39803F, %fd73;
	add.f64 	%fd75, %fd70, %fd74;
	sub.f64 	%fd76, %fd70, %fd75;
	add.f64 	%fd77, %fd74, %fd76;
	mov.f64 	%fd78, 0d3FF8000000000000;
	{
	.reg .b32 %temp; 
	mov.b64 	{%temp, %r28}, %fd78;
	}
	{
	.reg .b32 %temp; 
	mov.b64 	{%r29, %temp}, %fd78;
	}
	shl.b32 	%r30, %r28, 1;
	setp.gt.u32 	%p3, %r30, -33554433;
	and.b32  	%r31, %r28, -15728641;
	selp.b32 	%r32, %r31, %r28, %p3;
	mov.b64 	%fd79, {%r29, %r32};
	mul.rn.f64 	%fd80, %fd75, %fd79;
	neg.f64 	%fd81, %fd80;
	fma.rn.f64 	%fd82, %fd75, %fd79, %fd81;
	fma.rn.f64 	%fd83, %fd77, %fd79, %fd82;
	add.f64 	%fd4, %fd80, %fd83;
	sub.f64 	%fd84, %fd80, %fd4;
	add.f64 	%fd5, %fd83, %fd84;
	fma.rn.f64 	%fd85, %fd4, 0d3FF71547652B82FE, 0d4338000000000000;
	{
	.reg .b32 %temp; 
	mov.b64 	{%r13, %temp}, %fd85;
	}
	mov.f64 	%fd86, 0dC338000000000000;
	add.rn.f64 	%fd87, %fd85, %fd86;
	fma.rn.f64 	%fd88, %fd87, 0dBFE62E42FEFA39EF, %fd4;
	fma.rn.f64 	%fd89, %fd87, 0dBC7ABC9E3B39803F, %fd88;
	fma.rn.f64 	%fd90, %fd89, 0d3E5ADE1569CE2BDF, 0d3E928AF3FCA213EA;
	fma.rn.f64 	%fd91, %fd90, %fd89, 0d3EC71DEE62401315;
	fma.rn.f64 	%fd92, %fd91, %fd89, 0d3EFA01997C89EB71;
	fma.rn.f64 	%fd93, %fd92, %fd89, 0d3F2A01A014761F65;
	fma.rn.f64 	%fd94, %fd93, %fd89, 0d3F56C16C1852B7AF;
	fma.rn.f64 	%fd95, %fd94, %fd89, 0d3F81111111122322;
	fma.rn.f64 	%fd96, %fd95, %fd89, 0d3FA55555555502A1;
	fma.rn.f64 	%fd97, %fd96, %fd89, 0d3FC5555555555511;
	fma.rn.f64 	%fd98, %fd97, %fd89, 0d3FE000000000000B;
	fma.rn.f64 	%fd99, %fd98, %fd89, 0d3FF0000000000000;
	fma.rn.f64 	%fd100, %fd99, %fd89, 0d3FF0000000000000;
	{
	.reg .b32 %temp; 
	mov.b64 	{%r14, %temp}, %fd100;
	}
	{
	.reg .b32 %temp; 
	mov.b64 	{%temp, %r15}, %fd100;
	}
	shl.b32 	%r33, %r13, 20;
	add.s32 	%r34, %r33, %r15;
	mov.b64 	%fd108, {%r14, %r34};
	{
	.reg .b32 %temp; 
	mov.b64 	{%temp, %r35}, %fd4;
	}
	mov.b32 	%f2, %r35;
	abs.f32 	%f1, %f2;
	setp.lt.f32 	%p4, %f1, 0f4086232B;
	@%p4 bra 	$L__BB7_7;
	setp.lt.f64 	%p5, %fd4, 0d0000000000000000;
	add.f64 	%fd101, %fd4, 0d7FF0000000000000;
	selp.f64 	%fd108, 0d0000000000000000, %fd101, %p5;
	setp.geu.f32 	%p6, %f1, 0f40874800;
	@%p6 bra 	$L__BB7_7;
	shr.u32 	%r36, %r13, 31;
	add.s32 	%r37, %r13, %r36;
	shr.s32 	%r38, %r37, 1;
	shl.b32 	%r39, %r38, 20;
	add.s32 	%r40, %r15, %r39;
	mov.b64 	%fd102, {%r14, %r40};
	sub.s32 	%r41, %r13, %r38;
	shl.b32 	%r42, %r41, 20;
	add.s32 	%r43, %r42, 1072693248;
	mov.b32 	%r44, 0;
	mov.b64 	%fd103, {%r44, %r43};
	mul.f64 	%fd108, %fd103, %fd102;
$L__BB7_7:
	abs.f64 	%fd104, %fd108;
	setp.eq.f64 	%p7, %fd104, 0d7FF0000000000000;
	fma.rn.f64 	%fd105, %fd108, %fd5, %fd108;
	selp.f64 	%fd106, %fd108, %fd105, %p7;
	st.param.f64 	[func_retval0], %fd106;
	ret;

}


// ===== COMPILED SASS (sm_100) =====

	.target	sm_100

	.elftype	@"ET_EXEC"


//--------------------- .note.nv.tkinfo           --------------------------
	.section	.note.nv.tkinfo,"",@"SHT_NOTE"
	.sectionflags	@"SHF_NOTE_NV_TKINFO"
	.tkinfo
        /*0018*/ 	.word	0x00000002
        /*0030*/ 	.string	""
        /*0030*/ 	.string	"ptxas"
        /*0030*/ 	.string	"Cuda compilation tools, release 13.0, V13.0.88"
        /*0030*/ 	.string	"Build cuda_13.0.r13.0/compiler.36424714_0"
        /*0030*/ 	.string	"-arch sm_100 -m 64 "



//--------------------- .note.nv.cuinfo           --------------------------
	.section	.note.nv.cuinfo,"",@"SHT_NOTE"
	.sectionflags	@"SHF_NOTE_NV_CUINFO"
        /*0018*/ 	.short	0x0002
        /*001a*/ 	.short	0x0064
        /*001c*/ 	.short	0x0082
	.zero		2


//--------------------- .nv.info                  --------------------------
	.section	.nv.info,"",@"SHT_CUDA_INFO"
	.align	4


	//----- nvinfo : EIATTR_REGCOUNT
	.align		4
        /*0000*/ 	.byte	0x04, 0x2f
        /*0002*/ 	.short	(.L_11 - .L_10)
	.align		4
.L_10:
        /*0004*/ 	.word	index@(_Z13calculate_miniiPdS_S_)
        /*0008*/ 	.word	0x00000014


	//----- nvinfo : EIATTR_FRAME_SIZE
	.align		4
.L_11:
        /*000c*/ 	.byte	0x04, 0x11
        /*000e*/ 	.short	(.L_13 - .L_12)
	.align		4
.L_12:
        /*0010*/ 	.word	index@($__internal_4_$__cuda_sm20_dsqrt_rn_f64_mediumpath_v1)
        /*0014*/ 	.word	0x00000000


	//----- nvinfo : EIATTR_FRAME_SIZE
	.align		4
.L_13:
        /*0018*/ 	.byte	0x04, 0x11
        /*001a*/ 	.short	(.L_15 - .L_14)
	.align		4
.L_14:
        /*001c*/ 	.word	index@(_Z13calculate_miniiPdS_S_)
        /*0020*/ 	.word	0x00000000


	//----- nvinfo : EIATTR_REGCOUNT
	.align		4
.L_15:
        /*0024*/ 	.byte	0x04, 0x2f
        /*0026*/ 	.short	(.L_17 - .L_16)
	.align		4
.L_16:
        /*0028*/ 	.word	index@(_Z25calculate_missle_distanceiiPdS_S_)
        /*002c*/ 	.word	0x00000012


	//----- nvinfo : EIATTR_FRAME_SIZE
	.align		4
.L_17:
        /*0030*/ 	.byte	0x04, 0x11
        /*0032*/ 	.short	(.L_19 - .L_18)
	.align		4
.L_18:
        /*0034*/ 	.word	index@($__internal_3_$__cuda_sm20_dsqrt_rn_f64_mediumpath_v1)
        /*0038*/ 	.word	0x00000000


	//----- nvinfo : EIATTR_FRAME_SIZE
	.align		4
.L_19:
        /*003c*/ 	.byte	0x04, 0x11
        /*003e*/ 	.short	(.L_21 - .L_20)
	.align		4
.L_20:
        /*0040*/ 	.word	index@(_Z25calculate_missle_distanceiiPdS_S_)
        /*0044*/ 	.word	0x00000000


	//----- nvinfo : EIATTR_REGCOUNT
	.align		4
.L_21:
        /*0048*/ 	.byte	0x04, 0x2f
        /*004a*/ 	.short	(.L_23 - .L_22)
	.align		4
.L_22:
        /*004c*/ 	.word	index@(_Z13calculate_hitiiiPdS_S_)
        /*0050*/ 	.word	0x00000018


	//----- nvinfo : EIATTR_FRAME_SIZE
	.align		4
.L_23:
        /*0054*/ 	.byte	0x04, 0x11
        /*0056*/ 	.short	(.L_25 - .L_24)
	.align		4
.L_24:
        /*0058*/ 	.word	index@($__internal_2_$__cuda_sm20_dsqrt_rn_f64_mediumpath_v1)
        /*005c*/ 	.word	0x00000000


	//----- nvinfo : EIATTR_FRAME_SIZE
	.align		4
.L_25:
        /*0060*/ 	.byte	0x04, 0x11
        /*0062*/ 	.short	(.L_27 - .L_26)
	.align		4
.L_26:
        /*0064*/ 	.word	index@(_Z13calculate_hitiiiPdS_S_)
        /*0068*/ 	.word	0x00000000


	//----- nvinfo : EIATTR_REGCOUNT
	.align		4
.L_27:
        /*006c*/ 	.byte	0x04, 0x2f
        /*006e*/ 	.short	(.L_29 - .L_28)
	.align		4
.L_28:
        /*0070*/ 	.word	index@(_Z25calculate_target_distanceiiPdS_S_S_)
        /*0074*/ 	.word	0x0000001a


	//----- nvinfo : EIATTR_FRAME_SIZE
	.align		4
.L_29:
        /*0078*/ 	.byte	0x04, 0x11
        /*007a*/ 	.short	(.L_31 - .L_30)
	.align		4
.L_30:
        /*007c*/ 	.word	index@($__internal_1_$__cuda_sm20_dsqrt_rn_f64_mediumpath_v1)
        /*0080*/ 	.word	0x00000000


	//----- nvinfo : EIATTR_FRAME_SIZE
	.align		4
.L_31:
        /*0084*/ 	.byte	0x04, 0x11
        /*0086*/ 	.short	(.L_33 - .L_32)
	.align		4
.L_32:
        /*0088*/ 	.word	index@(_Z25calculate_target_distanceiiPdS_S_S_)
        /*008c*/ 	.word	0x00000000


	//----- nvinfo : EIATTR_REGCOUNT
	.align		4
.L_33:
        /*0090*/ 	.byte	0x04, 0x2f
        /*0092*/ 	.short	(.L_35 - .L_34)
	.align		4
.L_34:
        /*0094*/ 	.word	index@(_Z8set_massPdPii)
        /*0098*/ 	.word	0x0000000c


	//----- nvinfo : EIATTR_FRAME_SIZE
	.align		4
.L_35:
        /*009c*/ 	.byte	0x04, 0x11
        /*009e*/ 	.short	(.L_37 - .L_36)
	.align		4
.L_36:
        /*00a0*/ 	.word	index@(_Z8set_massPdPii)
        /*00a4*/ 	.word	0x00000000


	//----- nvinfo : EIATTR_REGCOUNT
	.align		4
.L_37:
        /*00a8*/ 	.byte	0x04, 0x2f
        /*00aa*/ 	.short	(.L_39 - .L_38)
	.align		4
.L_38:
        /*00ac*/ 	.word	index@(_Z8run_stepiiPdS_S_S_S_S_S_Pi)
        /*00b0*/ 	.word	0x0000002e


	//----- nvinfo : EIATTR_FRAME_SIZE
	.align		4
.L_39:
        /*00b4*/ 	.byte	0x04, 0x11
        /*00b6*/ 	.short	(.L_41 - .L_40)
	.align		4
.L_40:
        /*00b8*/ 	.word	index@($_Z8run_stepiiPdS_S_S_S_S_S_Pi$__internal_trig_reduction_slowpathd)
        /*00bc*/ 	.word	0x00000028


	//----- nvinfo : EIATTR_FRAME_SIZE
	.align		4
.L_41:
        /*00c0*/ 	.byte	0x04, 0x11
        /*00c2*/ 	.short	(.L_43 - .L_42)
	.align		4
.L_42:
        /*00c4*/ 	.word	index@($_Z8run_stepiiPdS_S_S_S_S_S_Pi$__internal_accurate_pow)
        /*00c8*/ 	.word	0x00000028


	//----- nvinfo : EIATTR_FRAME_SIZE
	.align		4
.L_43:
        /*00cc*/ 	.byte	0x04, 0x11
        /*00ce*/ 	.short	(.L_45 - .L_44)
	.align		4
.L_44:
        /*00d0*/ 	.word	index@($__internal_0_$__cuda_sm20_div_rn_f64_full)
        /*00d4*/ 	.word	0x00000028


	//----- nvinfo : EIATTR_FRAME_SIZE
	.align		4
.L_45:
        /*00d8*/ 	.byte	0x04, 0x11
        /*00da*/ 	.short	(.L_47 - .L_46)
	.align		4
.L_46:
        /*00dc*/ 	.word	index@(_Z8run_stepiiPdS_S_S_S_S_S_Pi)
        /*00e0*/ 	.word	0x00000028


	//----- nvinfo : EIATTR_MIN_STACK_SIZE
	.align		4
.L_47:
        /*00e4*/ 	.byte	0x04, 0x12
        /*00e6*/ 	.short	(.L_49 - .L_48)
	.align		4
.L_48:
        /*00e8*/ 	.word	index@(_Z8run_stepiiPdS_S_S_S_S_S_Pi)
        /*00ec*/ 	.word	0x00000028


	//----- nvinfo : EIATTR_MIN_STACK_SIZE
	.align		4
.L_49:
        /*00f0*/ 	.byte	0x04, 0x12
        /*00f2*/ 	.short	(.L_51 - .L_50)
	.align		4
.L_50:
        /*00f4*/ 	.word	index@(_Z8set_massPdPii)
        /*00f8*/ 	.word	0x00000000


	//----- nvinfo : EIATTR_MIN_STACK_SIZE
	.align		4
.L_51:
        /*00fc*/ 	.byte	0x04, 0x12
        /*00fe*/ 	.short	(.L_53 - .L_52)
	.align		4
.L_52:
        /*0100*/ 	.word	index@(_Z25calculate_target_distanceiiPdS_S_S_)
        /*0104*/ 	.word	0x00000000


	//----- nvinfo : EIATTR_MIN_STACK_SIZE
	.align		4
.L_53:
        /*0108*/ 	.byte	0x04, 0x12
        /*010a*/ 	.short	(.L_55 - .L_54)
	.align		4
.L_54:
        /*010c*/ 	.word	index@(_Z13calculate_hitiiiPdS_S_)
        /*0110*/ 	.word	0x00000000


	//----- nvinfo : EIATTR_MIN_STACK_SIZE
	.align		4
.L_55:
        /*0114*/ 	.byte	0x04, 0x12
        /*0116*/ 	.short	(.L_57 - .L_56)
	.align		4
.L_56:
        /*0118*/ 	.word	index@(_Z25calculate_missle_distanceiiPdS_S_)
        /*011c*/ 	.word	0x00000000


	//----- nvinfo : EIATTR_MIN_STACK_SIZE
	.align		4
.L_57:
        /*0120*/ 	.byte	0x04, 0x12
        /*0122*/ 	.short	(.L_59 - .L_58)
	.align		4
.L_58:
        /*0124*/ 	.word	index@(_Z13calculate_miniiPdS_S_)
        /*0128*/ 	.word	0x00000000
.L_59:


//--------------------- .nv.compat                --------------------------
	.section	.nv.compat,"",@"SHT_CUDA_COMPAT_INFO"
	.align	4
        /*0000*/ 	.byte	0x02, 0x09, 0x00, 0x00, 0x02, 0x02, 0x01, 0x00, 0x02, 0x05, 0x05, 0x00, 0x03, 0x07, 0x01, 0x01
        /*0010*/ 	.byte	0x02, 0x03, 0x00, 0x00, 0x02, 0x06, 0x01, 0x00, 0x04, 0x0b, 0x08, 0x00, 0x01, 0x00, 0x00, 0x00
        /*0020*/ 	.byte	0x00, 0x00, 0x00, 0x00


//--------------------- .nv.info._Z8run_stepiiPdS_S_S_S_S_S_Pi --------------------------
	.section	.nv.info._Z8run_stepiiPdS_S_S_S_S_S_Pi,"",@"SHT_CUDA_INFO"
	.sectionflags	@""
	.align	4


	//----- nvinfo : EIATTR_CUDA_API_VERSION
	.align		4
        /*0000*/ 	.byte	0x04, 0x37
        /*0002*/ 	.short	(.L_61 - .L_60)
.L_60:
        /*0004*/ 	.word	0x00000082


	//----- nvinfo : EIATTR_KPARAM_INFO
	.align		4
.L_61:
        /*0008*/ 	.byte	0x04, 0x17
        /*000a*/ 	.short	(.L_63 - .L_62)
.L_62:
        /*000c*/ 	.word	0x00000000
        /*0010*/ 	.short	0x0009
        /*0012*/ 	.short	0x0040
        /*0014*/ 	.byte	0x00, 0xf5, 0x21, 0x00


	//----- nvinfo : EIATTR_KPARAM_INFO
	.align		4
.L_63:
        /*0018*/ 	.byte	0x04, 0x17
        /*001a*/ 	.short	(.L_65 - .L_64)
.L_64:
        /*001c*/ 	.word	0x00000000
        /*0020*/ 	.short	0x0008
        /*0022*/ 	.short	0x0038
        /*0024*/ 	.byte	0x00, 0xf5, 0x21, 0x00


	//----- nvinfo : EIATTR_KPARAM_INFO
	.align		4
.L_65:
        /*0028*/ 	.byte	0x04, 0x17
        /*002a*/ 	.short	(.L_67 - .L_66)
.L_66:
        /*002c*/ 	.word	0x00000000
        /*0030*/ 	.short	0x0007
        /*0032*/ 	.short	0x0030
        /*0034*/ 	.byte	0x00, 0xf5, 0x21, 0x00


	//----- nvinfo : EIATTR_KPARAM_INFO
	.align		4
.L_67:
        /*0038*/ 	.byte	0x04, 0x17
        /*003a*/ 	.short	(.L_69 - .L_68)
.L_68:
        /*003c*/ 	.word	0x00000000
        /*0040*/ 	.short	0x0006
        /*0042*/ 	.short	0x0028
        /*0044*/ 	.byte	0x00, 0xf5, 0x21, 0x00


	//----- nvinfo : EIATTR_KPARAM_INFO
	.align		4
.L_69:
        /*0048*/ 	.byte	0x04, 0x17
        /*004a*/ 	.short	(.L_71 - .L_70)
.L_70:
        /*004c*/ 	.word	0x00000000
        /*0050*/ 	.short	0x0005
        /*0052*/ 	.short	0x0020
        /*0054*/ 	.byte	0x00, 0xf5, 0x21, 0x00


	//----- nvinfo : EIATTR_KPARAM_INFO
	.align		4
.L_71:
        /*0058*/ 	.byte	0x04, 0x17
        /*005a*/ 	.short	(.L_73 - .L_72)
.L_72:
        /*005c*/ 	.word	0x00000000
        /*0060*/ 	.short	0x0004
        /*0062*/ 	.short	0x0018
        /*0064*/ 	.byte	0x00, 0xf5, 0x21, 0x00


	//----- nvinfo : EIATTR_KPARAM_INFO
	.align		4
.L_73:
        /*0068*/ 	.byte	0x04, 0x17
        /*006a*/ 	.short	(.L_75 - .L_74)
.L_74:
        /*006c*/ 	.word	0x00000000
        /*0070*/ 	.short	0x0003
        /*0072*/ 	.short	0x0010
        /*0074*/ 	.byte	0x00, 0xf5, 0x21, 0x00


	//----- nvinfo : EIATTR_KPARAM_INFO
	.align		4
.L_75:
        /*0078*/ 	.byte	0x04, 0x17
        /*007a*/ 	.short	(.L_77 - .L_76)
.L_76:
        /*007c*/ 	.word	0x00000000
        /*0080*/ 	.short	0x0002
        /*0082*/ 	.short	0x0008
        /*0084*/ 	.byte	0x00, 0xf5, 0x21, 0x00


	//----- nvinfo : EIATTR_KPARAM_INFO
	.align		4
.L_77:
        /*0088*/ 	.byte	0x04, 0x17
        /*008a*/ 	.short	(.L_79 - .L_78)
.L_78:
        /*008c*/ 	.word	0x00000000
        /*0090*/ 	.short	0x0001
        /*0092*/ 	.short	0x0004
        /*0094*/ 	.byte	0x00, 0xf0, 0x11, 0x00


	//----- nvinfo : EIATTR_KPARAM_INFO
	.align		4
.L_79:
        /*0098*/ 	.byte	0x04, 0x17
        /*009a*/ 	.short	(.L_81 - .L_80)
.L_80:
        /*009c*/ 	.word	0x00000000
        /*00a0*/ 	.short	0x0000
        /*00a2*/ 	.short	0x0000
        /*00a4*/ 	.byte	0x00, 0xf0, 0x11, 0x00


	//----- nvinfo : EIATTR_SPARSE_MMA_MASK
	.align		4
.L_81:
        /*00a8*/ 	.byte	0x03, 0x50
        /*00aa*/ 	.short	0x0000


	//----- nvinfo : EIATTR_MAXREG_COUNT
	.align		4
        /*00ac*/ 	.byte	0x03, 0x1b
        /*00ae*/ 	.short	0x00ff


	//----- nvinfo : EIATTR_NUM_BARRIERS
	.align		4
        /*00b0*/ 	.byte	0x02, 0x4c
        /*00b2*/ 	.byte	0x01
	.zero		1


	//----- nvinfo : EIATTR_MERCURY_ISA_VERSION
	.align		4
        /*00b4*/ 	.byte	0x03, 0x5f
        /*00b6*/ 	.short	0x0101


	//----- nvinfo : EIATTR_VRC_CTA_INIT_COUNT
	.align		4
        /*00b8*/ 	.byte	0x02, 0x4a
	.zero		1
	.zero		1


	//----- nvinfo : EIATTR_EXIT_INSTR_OFFSETS
	.align		4
        /*00bc*/ 	.byte	0x04, 0x1c
        /*00be*/ 	.short	(.L_83 - .L_82)


	//   ....[0]....
.L_82:
        /*00c0*/ 	.word	0x00001740


	//   ....[1]....
        /*00c4*/ 	.word	0x00001970


	//----- nvinfo : EIATTR_CRS_STACK_SIZE
	.align		4
.L_83:
        /*00c8*/ 	.byte	0x04, 0x1e
        /*00ca*/ 	.short	(.L_85 - .L_84)
.L_84:
        /*00cc*/ 	.word	0x00000000


	//----- nvinfo : EIATTR_CBANK_PARAM_SIZE
	.align		4
.L_85:
        /*00d0*/ 	.byte	0x03, 0x19
        /*00d2*/ 	.short	0x0048


	//----- nvinfo : EIATTR_PARAM_CBANK
	.align		4
        /*00d4*/ 	.byte	0x04, 0x0a
        /*00d6*/ 	.short	(.L_87 - .L_86)
	.align		4
.L_86:
        /*00d8*/ 	.word	index@(.nv.constant0._Z8run_stepiiPdS_S_S_S_S_S_Pi)
        /*00dc*/ 	.short	0x0380
        /*00de*/ 	.short	0x0048


	//----- nvinfo : EIATTR_SW_WAR
	.align		4
.L_87:
        /*00e0*/ 	.byte	0x04, 0x36
        /*00e2*/ 	.short	(.L_89 - .L_88)
.L_88:
        /*00e4*/ 	.word	0x00000008
.L_89:


//--------------------- .nv.info._Z8set_massPdPii --------------------------
	.section	.nv.info._Z8set_massPdPii,"",@"SHT_CUDA_INFO"
	.sectionflags	@""
	.align	4


	//----- nvinfo : EIATTR_CUDA_API_VERSION
	.align		4
        /*0000*/ 	.byte	0x04, 0x37
        /*0002*/ 	.short	(.L_91 - .L_90)
.L_90:
        /*0004*/ 	.word	0x00000082


	//----- nvinfo : EIATTR_KPARAM_INFO
	.align		4
.L_91:
        /*0008*/ 	.byte	0x04, 0x17
        /*000a*/ 	.short	(.L_93 - .L_92)
.L_92:
        /*000c*/ 	.word	0x00000000
        /*0010*/ 	.short	0x0002
        /*0012*/ 	.short	0x0010
        /*0014*/ 	.byte	0x00, 0xf0, 0x11, 0x00


	//----- nvinfo : EIATTR_KPARAM_INFO
	.align		4
.L_93:
        /*0018*/ 	.byte	0x04, 0x17
        /*001a*/ 	.short	(.L_95 - .L_94)
.L_94:
        /*001c*/ 	.word	0x00000000
        /*0020*/ 	.short	0x0001
        /*0022*/ 	.short	0x0008
        /*0024*/ 	.byte	0x00, 0xf5, 0x21, 0x00


	//----- nvinfo : EIATTR_KPARAM_INFO
	.align		4
.L_95:
        /*0028*/ 	.byte	0x04, 0x17
        /*002a*/ 	.short	(.L_97 - .L_96)
.L_96:
        /*002c*/ 	.word	0x00000000
        /*0030*/ 	.short	0x0000
        /*0032*/ 	.short	0x0000
        /*0034*/ 	.byte	0x00, 0xf5, 0x21, 0x00


	//----- nvinfo : EIATTR_SPARSE_MMA_MASK
	.align		4
.L_97:
        /*0038*/ 	.byte	0x03, 0x50
        /*003a*/ 	.short	0x0000


	//----- nvinfo : EIATTR_MAXREG_COUNT
	.align		4
        /*003c*/ 	.byte	0x03, 0x1b
        /*003e*/ 	.short	0x00ff


	//----- nvinfo : EIATTR_MERCURY_ISA_VERSION
	.align		4
        /*0040*/ 	.byte	0x03, 0x5f
        /*0042*/ 	.short	0x0101


	//----- nvinfo : EIATTR_VRC_CTA_INIT_COUNT
	.align		4
        /*0044*/ 	.byte	0x02, 0x4a
	.zero		1
	.zero		1


	//----- nvinfo : EIATTR_EXIT_INSTR_OFFSETS
	.align		4
        /*0048*/ 	.byte	0x04, 0x1c
        /*004a*/ 	.short	(.L_99 - .L_98)


	//   ....[0]....
.L_98:
        /*004c*/ 	.word	0x00000070


	//   ....[1]....
        /*0050*/ 	.word	0x00000160


	//----- nvinfo : EIATTR_CRS_STACK_SIZE
	.align		4
.L_99:
        /*0054*/ 	.byte	0x04, 0x1e
        /*0056*/ 	.short	(.L_101 - .L_100)
.L_100:
        /*0058*/ 	.word	0x00000000


	//----- nvinfo : EIATTR_CBANK_PARAM_SIZE
	.align		4
.L_101:
        /*005c*/ 	.byte	0x03, 0x19
        /*005e*/ 	.short	0x0014


	//----- nvinfo : EIATTR_PARAM_CBANK
	.align		4
        /*0060*/ 	.byte	0x04, 0x0a
        /*0062*/ 	.short	(.L_103 - .L_102)
	.align		4
.L_102:
        /*0064*/ 	.word	index@(.nv.constant0._Z8set_massPdPii)
        /*0068*/ 	.short	0x0380
        /*006a*/ 	.short	0x0014


	//----- nvinfo : EIATTR_SW_WAR
	.align		4
.L_103:
        /*006c*/ 	.byte	0x04, 0x36
        /*006e*/ 	.short	(.L_105 - .L_104)
.L_104:
        /*0070*/ 	.word	0x00000008
.L_105:


//--------------------- .nv.info._Z25calculate_target_distanceiiPdS_S_S_ --------------------------
	.section	.nv.info._Z25calculate_target_distanceiiPdS_S_S_,"",@"SHT_CUDA_INFO"
	.sectionflags	@""
	.align	4


	//----- nvinfo : EIATTR_CUDA_API_VERSION
	.align		4
        /*0000*/ 	.byte	0x04, 0x37
        /*0002*/ 	.short	(.L_107 - .L_106)
.L_106:
        /*0004*/ 	.word	0x00000082


	//----- nvinfo : EIATTR_KPARAM_INFO
	.align		4
.L_107:
        /*0008*/ 	.byte	0x04, 0x17
        /*000a*/ 	.short	(.L_109 - .L_108)
.L_108:
        /*000c*/ 	.word	0x00000000
        /*0010*/ 	.short	0x0005
        /*0012*/ 	.short	0x0020
        /*0014*/ 	.byte	0x00, 0xf5, 0x21, 0x00


	//----- nvinfo : EIATTR_KPARAM_INFO
	.align		4
.L_109:
        /*0018*/ 	.byte	0x04, 0x17
        /*001a*/ 	.short	(.L_111 - .L_110)
.L_110:
        /*001c*/ 	.word	0x00000000
        /*0020*/ 	.short	0x0004
        /*0022*/ 	.short	0x0018
        /*0024*/ 	.byte	0x00, 0xf5, 0x21, 0x00


	//----- nvinfo : EIATTR_KPARAM_INFO
	.align		4
.L_111:
        /*0028*/ 	.byte	0x04, 0x17
        /*002a*/ 	.short	(.L_113 - .L_112)
.L_112:
        /*002c*/ 	.word	0x00000000
        /*0030*/ 	.short	0x0003
        /*0032*/ 	.short	0x0010
        /*0034*/ 	.byte	0x00, 0xf5, 0x21, 0x00


	//----- nvinfo : EIATTR_KPARAM_INFO
	.align		4
.L_113:
        /*0038*/ 	.byte	0x04, 0x17
        /*003a*/ 	.short	(.L_115 - .L_114)
.L_114:
        /*003c*/ 	.word	0x00000000
        /*0040*/ 	.short	0x0002
        /*0042*/ 	.short	0x0008
        /*0044*/ 	.byte	0x00, 0xf5, 0x21, 0x00


	//----- nvinfo : EIATTR_KPARAM_INFO
	.align		4
.L_115:
        /*0048*/ 	.byte	0x04, 0x17
        /*004a*/ 	.short	(.L_117 - .L_116)
.L_116:
        /*004c*/ 	.word	0x00000000
        /*0050*/ 	.short	0x0001
        /*0052*/ 	.short	0x0004
        /*0054*/ 	.byte	0x00, 0xf0, 0x11, 0x00


	//----- nvinfo : EIATTR_KPARAM_INFO
	.align		4
.L_117:
        /*0058*/ 	.byte	0x04, 0x17
        /*005a*/ 	.short	(.L_119 - .L_118)
.L_118:
        /*005c*/ 	.word	0x00000000
        /*0060*/ 	.short	0x0000
        /*0062*/ 	.short	0x0000
        /*0064*/ 	.byte	0x00, 0xf0, 0x11, 0x00


	//----- nvinfo : EIATTR_SPARSE_MMA_MASK
	.align		4
.L_119:
        /*0068*/ 	.byte	0x03, 0x50
        /*006a*/ 	.short	0x0000


	//----- nvinfo : EIATTR_MAXREG_COUNT
	.align		4
        /*006c*/ 	.byte	0x03, 0x1b
        /*006e*/ 	.short	0x00ff


	//----- nvinfo : EIATTR_MERCURY_ISA_VERSION
	.align		4
        /*0070*/ 	.byte	0x03, 0x5f
        /*0072*/ 	.short	0x0101


	//----- nvinfo : EIATTR_VRC_CTA_INIT_COUNT
	.align		4
        /*0074*/ 	.byte	0x02, 0x4a
	.zero		1
	.zero		1


	//----- nvinfo : EIATTR_EXIT_INSTR_OFFSETS
	.align		4
        /*0078*/ 	.byte	0x04, 0x1c
        /*007a*/ 	.short	(.L_121 - .L_120)


	//   ....[0]....
.L_120:
        /*007c*/ 	.word	0x00000050


	//   ....[1]....
        /*0080*/ 	.word	0x00000390


	//   ....[2]....
        /*0084*/ 	.word	0x00000410


	//----- nvinfo : EIATTR_CRS_STACK_SIZE
	.align		4
.L_121:
        /*0088*/ 	.byte	0x04, 0x1e
        /*008a*/ 	.short	(.L_123 - .L_122)
.L_122:
        /*008c*/ 	.word	0x00000000


	//----- nvinfo : EIATTR_CBANK_PARAM_SIZE
	.align		4
.L_123:
        /*0090*/ 	.byte	0x03, 0x19
        /*0092*/ 	.short	0x0028


	//----- nvinfo : EIATTR_PARAM_CBANK
	.align		4
        /*0094*/ 	.byte	0x04, 0x0a
        /*0096*/ 	.short	(.L_125 - .L_124)
	.align		4
.L_124:
        /*0098*/ 	.word	index@(.nv.constant0._Z25calculate_target_distanceiiPdS_S_S_)
        /*009c*/ 	.short	0x0380
        /*009e*/ 	.short	0x0028


	//----- nvinfo : EIATTR_SW_WAR
	.align		4
.L_125:
        /*00a0*/ 	.byte	0x04, 0x36
        /*00a2*/ 	.short	(.L_127 - .L_126)
.L_126:
        /*00a4*/ 	.word	0x00000008
.L_127:


//--------------------- .nv.info._Z13calculate_hitiiiPdS_S_ --------------------------
	.section	.nv.info._Z13calculate_hitiiiPdS_S_,"",@"SHT_CUDA_INFO"
	.sectionflags	@""
	.align	4


	//----- nvinfo : EIATTR_CUDA_API_VERSION
	.align		4
        /*0000*/ 	.byte	0x04, 0x37
        /*0002*/ 	.short	(.L_129 - .L_128)
.L_128:
        /*0004*/ 	.word	0x00000082


	//----- nvinfo : EIATTR_KPARAM_INFO
	.align		4
.L_129:
        /*0008*/ 	.byte	0x04, 0x17
        /*000a*/ 	.short	(.L_131 - .L_130)
.L_130:
        /*000c*/ 	.word	0x00000000
        /*0010*/ 	.short	0x0005
        /*0012*/ 	.short	0x0020
        /*0014*/ 	.byte	0x00, 0xf5, 0x21, 0x00


	//----- nvinfo : EIATTR_KPARAM_INFO
	.align		4
.L_131:
        /*0018*/ 	.byte	0x04, 0x17
        /*001a*/ 	.short	(.L_133 - .L_132)
.L_132:
        /*001c*/ 	.word	0x00000000
        /*0020*/ 	.short	0x0004
        /*0022*/ 	.short	0x0018
        /*0024*/ 	.byte	0x00, 0xf5, 0x21, 0x00


	//----- nvinfo : EIATTR_KPARAM_INFO
	.align		4
.L_133:
        /*0028*/ 	.byte	0x04, 0x17
        /*002a*/ 	.short	(.L_135 - .L_134)
.L_134:
        /*002c*/ 	.word	0x00000000
        /*0030*/ 	.short	0x0003
        /*0032*/ 	.short	0x0010
        /*0034*/ 	.byte	0x00, 0xf5, 0x21, 0x00


	//----- nvinfo : EIATTR_KPARAM_INFO
	.align		4
.L_135:
        /*0038*/ 	.byte	0x04, 0x17
        /*003a*/ 	.short	(.L_137 - .L_136)
.L_136:
        /*003c*/ 	.word	0x00000000
        /*0040*/ 	.short	0x0002
        /*0042*/ 	.short	0x0008
        /*0044*/ 	.byte	0x00, 0xf0, 0x11, 0x00


	//----- nvinfo : EIATTR_KPARAM_INFO
	.align		4
.L_137:
        /*0048*/ 	.byte	0x04, 0x17
        /*004a*/ 	.short	(.L_139 - .L_138)
.L_138:
        /*004c*/ 	.word	0x00000000
        /*0050*/ 	.short	0x0001
        /*0052*/ 	.short	0x0004
        /*0054*/ 	.byte	0x00, 0xf0, 0x11, 0x00


	//----- nvinfo : EIATTR_KPARAM_INFO
	.align		4
.L_139:
        /*0058*/ 	.byte	0x04, 0x17
        /*005a*/ 	.short	(.L_141 - .L_140)
.L_140:
        /*005c*/ 	.word	0x00000000
        /*0060*/ 	.short	0x0000
        /*0062*/ 	.short	0x0000
        /*0064*/ 	.byte	0x00, 0xf0, 0x11, 0x00


	//----- nvinfo : EIATTR_SPARSE_MMA_MASK
	.align		4
.L_141:
        /*0068*/ 	.byte	0x03, 0x50
        /*006a*/ 	.short	0x0000


	//----- nvinfo : EIATTR_MAXREG_COUNT
	.align		4
        /*006c*/ 	.byte	0x03, 0x1b
        /*006e*/ 	.short	0x00ff


	//----- nvinfo : EIATTR_EXTERNS
	.align		4
        /*0070*/ 	.byte	0x04, 0x0f
        /*0072*/ 	.short	(.L_143 - .L_142)


	//   ....[0]....
	.align		4
.L_142:
        /*0074*/ 	.word	index@(vprintf)


	//----- nvinfo : EIATTR_MERCURY_ISA_VERSION
	.align		4
.L_143:
        /*0078*/ 	.byte	0x03, 0x5f
        /*007a*/ 	.short	0x0101


	//----- nvinfo : EIATTR_VRC_CTA_INIT_COUNT
	.align		4
        /*007c*/ 	.byte	0x02, 0x4a
	.zero		1
	.zero		1


	//----- nvinfo : EIATTR_SYSCALL_OFFSETS
	.align		4
        /*0080*/ 	.byte	0x04, 0x46
        /*0082*/ 	.short	(.L_145 - .L_144)


	//   ....[0]....
.L_144:
        /*0084*/ 	.word	0x000003c0


	//----- nvinfo : EIATTR_EXIT_INSTR_OFFSETS
	.align		4
.L_145:
        /*0088*/ 	.byte	0x04, 0x1c
        /*008a*/ 	.short	(.L_147 - .L_146)


	//   ....[0]....
.L_146:
        /*008c*/ 	.word	0x000002f0


	//   ....[1]....
        /*0090*/ 	.word	0x000003d0


	//----- nvinfo : EIATTR_CRS_STACK_SIZE
	.align		4
.L_147:
        /*0094*/ 	.byte	0x04, 0x1e
        /*0096*/ 	.short	(.L_149 - .L_148)
.L_148:
        /*0098*/ 	.word	0x00000000


	//----- nvinfo : EIATTR_CBANK_PARAM_SIZE
	.align		4
.L_149:
        /*009c*/ 	.byte	0x03, 0x19
        /*009e*/ 	.short	0x0028


	//----- nvinfo : EIATTR_PARAM_CBANK
	.align		4
        /*00a0*/ 	.byte	0x04, 0x0a
        /*00a2*/ 	.short	(.L_151 - .L_150)
	.align		4
.L_150:
        /*00a4*/ 	.word	index@(.nv.constant0._Z13calculate_hitiiiPdS_S_)
        /*00a8*/ 	.short	0x0380
        /*00aa*/ 	.short	0x0028


	//----- nvinfo : EIATTR_SW_WAR
	.align		4
.L_151:
        /*00ac*/ 	.byte	0x04, 0x36
        /*00ae*/ 	.short	(.L_153 - .L_152)
.L_152:
        /*00b0*/ 	.word	0x00000008
.L_153:


//--------------------- .nv.info._Z25calculate_missle_distanceiiPdS_S_ --------------------------
	.section	.nv.info._Z25calculate_missle_distanceiiPdS_S_,"",@"SHT_CUDA_INFO"
	.sectionflags	@""
	.align	4


	//----- nvinfo : EIATTR_CUDA_API_VERSION
	.align		4
        /*0000*/ 	.byte	0x04, 0x37
        /*0002*/ 	.short	(.L_155 - .L_154)
.L_154:
        /*0004*/ 	.word	0x00000082


	//----- nvinfo : EIATTR_KPARAM_INFO
	.align		4
.L_155:
        /*0008*/ 	.byte	0x04, 0x17
        /*000a*/ 	.short	(.L_157 - .L_156)
.L_156:
        /*000c*/ 	.word	0x00000000
        /*0010*/ 	.short	0x0004
        /*0012*/ 	.short	0x0018
        /*0014*/ 	.byte	0x00, 0xf5, 0x21, 0x00


	//----- nvinfo : EIATTR_KPARAM_INFO
	.align		4
.L_157:
        /*0018*/ 	.byte	0x04, 0x17
        /*001a*/ 	.short	(.L_159 - .L_158)
.L_158:
        /*001c*/ 	.word	0x00000000
        /*0020*/ 	.short	0x0003
        /*0022*/ 	.short	0x0010
        /*0024*/ 	.byte	0x00, 0xf5, 0x21, 0x00


	//----- nvinfo : EIATTR_KPARAM_INFO
	.align		4
.L_159:
        /*0028*/ 	.byte	0x04, 0x17
        /*002a*/ 	.short	(.L_161 - .L_160)
.L_160:
        /*002c*/ 	.word	0x00000000
        /*0030*/ 	.short	0x0002
        /*0032*/ 	.short	0x0008
        /*0034*/ 	.byte	0x00, 0xf5, 0x21, 0x00


	//----- nvinfo : EIATTR_KPARAM_INFO
	.align		4
.L_161:
        /*0038*/ 	.byte	0x04, 0x17
        /*003a*/ 	.short	(.L_163 - .L_162)
.L_162:
        /*003c*/ 	.word	0x00000000
        /*0040*/ 	.short	0x0001
        /*0042*/ 	.short	0x0004
        /*0044*/ 	.byte	0x00, 0xf0, 0x11, 0x00


	//----- nvinfo : EIATTR_KPARAM_INFO
	.align		4
.L_163:
        /*0048*/ 	.byte	0x04, 0x17
        /*004a*/ 	.short	(.L_165 - .L_164)
.L_164:
        /*004c*/ 	.word	0x00000000
        /*0050*/ 	.short	0x0000
        /*0052*/ 	.short	0x0000
        /*0054*/ 	.byte	0x00, 0xf0, 0x11, 0x00


	//----- nvinfo : EIATTR_SPARSE_MMA_MASK
	.align		4
.L_165:
        /*0058*/ 	.byte	0x03, 0x50
        /*005a*/ 	.short	0x0000


	//----- nvinfo : EIATTR_MAXREG_COUNT
	.align		4
        /*005c*/ 	.byte	0x03, 0x1b
        /*005e*/ 	.short	0x00ff


	//----- nvinfo : EIATTR_MERCURY_ISA_VERSION
	.align		4
        /*0060*/ 	.byte	0x03, 0x5f
        /*0062*/ 	.short	0x0101


	//----- nvinfo : EIATTR_VRC_CTA_INIT_COUNT
	.align		4
        /*0064*/ 	.byte	0x02, 0x4a
	.zero		1
	.zero		1


	//----- nvinfo : EIATTR_EXIT_INSTR_OFFSETS
	.align		4
        /*0068*/ 	.byte	0x04, 0x1c
        /*006a*/ 	.short	(.L_167 - .L_166)


	//   ....[0]....
.L_166:
        /*006c*/ 	.word	0x000002c0


	//----- nvinfo : EIATTR_CRS_STACK_SIZE
	.align		4
.L_167:
        /*0070*/ 	.byte	0x04, 0x1e
        /*0072*/ 	.short	(.L_169 - .L_168)
.L_168:
        /*0074*/ 	.word	0x00000000


	//----- nvinfo : EIATTR_CBANK_PARAM_SIZE
	.align		4
.L_169:
        /*0078*/ 	.byte	0x03, 0x19
        /*007a*/ 	.short	0x0020


	//----- nvinfo : EIATTR_PARAM_CBANK
	.align		4
        /*007c*/ 	.byte	0x04, 0x0a
        /*007e*/ 	.short	(.L_171 - .L_170)
	.align		4
.L_170:
        /*0080*/ 	.word	index@(.nv.constant0._Z25calculate_missle_distanceiiPdS_S_)
        /*0084*/ 	.short	0x0380
        /*0086*/ 	.short	0x0020


	//----- nvinfo : EIATTR_SW_WAR
	.align		4
.L_171:
        /*0088*/ 	.byte	0x04, 0x36
        /*008a*/ 	.short	(.L_173 - .L_172)
.L_172:
        /*008c*/ 	.word	0x00000008
.L_173:


//--------------------- .nv.info._Z13calculate_miniiPdS_S_ --------------------------
	.section	.nv.info._Z13calculate_miniiPdS_S_,"",@"SHT_CUDA_INFO"
	.sectionflags	@""
	.align	4


	//----- nvinfo : EIATTR_CUDA_API_VERSION
	.align		4
        /*0000*/ 	.byte	0x04, 0x37
        /*0002*/ 	.short	(.L_175 - .L_174)
.L_174:
        /*0004*/ 	.word	0x00000082


	//----- nvinfo : EIATTR_KPARAM_INFO
	.align		4
.L_175:
        /*0008*/ 	.byte	0x04, 0x17
        /*000a*/ 	.short	(.L_177 - .L_176)
.L_176:
        /*000c*/ 	.word	0x00000000
        /*0010*/ 	.short	0x0004
        /*0012*/ 	.short	0x0018
        /*0014*/ 	.byte	0x00, 0xf5, 0x21, 0x00


	//----- nvinfo : EIATTR_KPARAM_INFO
	.align		4
.L_177:
        /*0018*/ 	.byte	0x04, 0x17
        /*001a*/ 	.short	(.L_179 - .L_178)
.L_178:
        /*001c*/ 	.word	0x00000000
        /*0020*/ 	.short	0x0003
        /*0022*/ 	.short	0x0010
        /*0024*/ 	.byte	0x00, 0xf5, 0x21, 0x00


	//----- nvinfo : EIATTR_KPARAM_INFO
	.align		4
.L_179:
        /*0028*/ 	.byte	0x04, 0x17
        /*002a*/ 	.short	(.L_181 - .L_180)
.L_180:
        /*002c*/ 	.word	0x00000000
        /*0030*/ 	.short	0x0002
        /*0032*/ 	.short	0x0008
        /*0034*/ 	.byte	0x00, 0xf5, 0x21, 0x00


	//----- nvinfo : EIATTR_KPARAM_INFO
	.align		4
.L_181:
        /*0038*/ 	.byte	0x04, 0x17
        /*003a*/ 	.short	(.L_183 - .L_182)
.L_182:
        /*003c*/ 	.word	0x00000000
        /*0040*/ 	.short	0x0001
        /*0042*/ 	.short	0x0004
        /*0044*/ 	.byte	0x00, 0xf0, 0x11, 0x00


	//----- nvinfo : EIATTR_KPARAM_INFO
	.align		4
.L_183:
        /*0048*/ 	.byte	0x04, 0x17
        /*004a*/ 	.short	(.L_185 - .L_184)
.L_184:
        /*004c*/ 	.word	0x00000000
        /*0050*/ 	.short	0x0000
        /*0052*/ 	.short	0x0000
        /*0054*/ 	.byte	0x00, 0xf0, 0x11, 0x00


	//----- nvinfo : EIATTR_SPARSE_MMA_MASK
	.align		4
.L_185:
        /*0058*/ 	.byte	0x03, 0x50
        /*005a*/ 	.short	0x0000


	//----- nvinfo : EIATTR_MAXREG_COUNT
	.align		4
        /*005c*/ 	.byte	0x03, 0x1b
        /*005e*/ 	.short	0x00ff


	//----- nvinfo : EIATTR_MERCURY_ISA_VERSION
	.align		4
        /*0060*/ 	.byte	0x03, 0x5f
        /*0062*/ 	.short	0x0101


	//----- nvinfo : EIATTR_VRC_CTA_INIT_COUNT
	.align		4
        /*0064*/ 	.byte	0x02, 0x4a
	.zero		1
	.zero		1


	//----- nvinfo : EIATTR_EXIT_INSTR_OFFSETS
	.align		4
        /*0068*/ 	.byte	0x04, 0x1c
        /*006a*/ 	.short	(.L_187 - .L_186)


	//   ....[0]....
.L_186:
        /*006c*/ 	.word	0x00000350


	//----- nvinfo : EIATTR_CRS_STACK_SIZE
	.align		4
.L_187:
        /*0070*/ 	.byte	0x04, 0x1e
        /*0072*/ 	.short	(.L_189 - .L_188)
.L_188:
        /*0074*/ 	.word	0x00000000


	//----- nvinfo : EIATTR_CBANK_PARAM_SIZE
	.align		4
.L_189:
        /*0078*/ 	.byte	0x03, 0x19
        /*007a*/ 	.short	0x0020


	//----- nvinfo : EIATTR_PARAM_CBANK
	.align		4
        /*007c*/ 	.byte	0x04, 0x0a
        /*007e*/ 	.short	(.L_191 - .L_190)
	.align		4
.L_190:
        /*0080*/ 	.word	index@(.nv.constant0._Z13calculate_miniiPdS_S_)
        /*0084*/ 	.short	0x0380
        /*0086*/ 	.short	0x0020


	//----- nvinfo : EIATTR_SW_WAR
	.align		4
.L_191:
        /*0088*/ 	.byte	0x04, 0x36
        /*008a*/ 	.short	(.L_193 - .L_192)
.L_192:
        /*008c*/ 	.word	0x00000008
.L_193:


//--------------------- .nv.callgraph             --------------------------
	.section	.nv.callgraph,"",@"SHT_CUDA_CALLGRAPH"
	.align	4
	.sectionentsize	8
	.align		4
        /*0000*/ 	.word	0x00000000
	.align		4
        /*0004*/ 	.word	0xffffffff
	.align		4
        /*0008*/ 	.word	index@(_Z13calculate_hitiiiPdS_S_)
	.align		4
        /*000c*/ 	.word	index@(vprintf)
	.align		4
        /*0010*/ 	.word	0x00000000
	.align		4
        /*0014*/ 	.word	0xfffffffe
	.align		4
        /*0018*/ 	.word	0x00000000
	.align		4
        /*001c*/ 	.word	0xfffffffd
	.align		4
        /*0020*/ 	.word	0x00000000
	.align		4
        /*0024*/ 	.word	0xfffffffc


//--------------------- .nv.constant4             --------------------------
	.section	.nv.constant4,"a",@progbits
	.align	8
	.align		8
.nv.constant4:
        /*0000*/ 	.dword	min_dist_gpu
	.align		8
        /*0008*/ 	.dword	target_distance_gpu
	.align		8
        /*0010*/ 	.dword	missel_travel_distance_gpu
	.align		8
        /*0018*/ 	.dword	time_gpu
	.align		8
        /*0020*/ 	.dword	is_hit_gpu
	.align		8
        /*0028*/ 	.dword	is_explode_gpu
	.align		8
        /*0030*/ 	.dword	hit_time_step_gpu
	.align		8
        /*0038*/ 	.dword	$str
	.align		8
        /*0040*/ 	.dword	__cudart_i2opi_d
	.align		8
        /*0048*/ 	.dword	__cudart_sin_cos_coeffs
	.align		8
        /*0050*/ 	.dword	vprintf


//--------------------- .text._Z8run_stepiiPdS_S_S_S_S_S_Pi --------------------------
	.section	.text._Z8run_stepiiPdS_S_S_S_S_S_Pi,"ax",@progbits
	.align	128
        .global         _Z8run_stepiiPdS_S_S_S_S_S_Pi
        .type           _Z8run_stepiiPdS_S_S_S_S_S_Pi,@function
        .size           _Z8run_stepiiPdS_S_S_S_S_S_Pi,(.L_x_78 - _Z8run_stepiiPdS_S_S_S_S_S_Pi)
        .other          _Z8run_stepiiPdS_S_S_S_S_S_Pi,@"STO_CUDA_ENTRY STV_DEFAULT"
_Z8run_stepiiPdS_S_S_S_S_S_Pi:
.text._Z8run_stepiiPdS_S_S_S_S_S_Pi:
[----:B------:R-:W0:Y:S08]  /*0000*/  LDC R1, c[0x0][0x37c] ;  /* 0x0000df00ff017b82 */ /* 0x000e300000000800 */
[----:B------:R-:W1:Y:S01]  /*0010*/  S2UR UR4, SR_CTAID.X ;  /* 0x00000000000479c3 */ /* 0x000e620000002500 */
[----:B------:R-:W2:Y:S01]  /*0020*/  LDCU UR5, c[0x0][0x384] ;  /* 0x00007080ff0577ac */ /* 0x000ea20008000800 */
[----:B0-----:R-:W-:-:S02]  /*0030*/  VIADD R1, R1, 0xffffffd8 ;  /* 0xffffffd801017836 */ /* 0x001fc40000000000 */
[----:B--2---:R-:W-:-:S05]  /*0040*/  IMAD.U32 R12, RZ, RZ, UR5 ;  /* 0x00000005ff0c7e24 */ /* 0x004fca000f8e00ff */
[----:B-1----:R-:W-:Y:S01]  /*0050*/  ISETP.LE.AND P0, PT, R12, UR4, PT ;  /* 0x000000040c007c0c */ /* 0x002fe2000bf03270 */
[----:B------:R-:W-:-:S12]  /*0060*/  IMAD.U32 R9, RZ, RZ, UR4 ;  /* 0x00000004ff097e24 */ /* 0x000fd8000f8e00ff */
[----:B------:R-:W-:Y:S05]  /*0070*/  @P0 BRA `(.L_x_0) ;  /* 0x00000000006c0947 */ /* 0x000fea0003800000 */
[----:B------:R-:W0:Y:S01]  /*0080*/  S2R R0, SR_TID.X ;  /* 0x0000000000007919 */ /* 0x000e220000002100 */
[----:B------:R-:W1:Y:S01]  /*0090*/  S2UR UR5, SR_CgaCtaId ;  /* 0x00000000000579c3 */ /* 0x000e620000008800 */
[----:B------:R-:W-:Y:S01]  /*00a0*/  IMAD.MOV.U32 R3, RZ, RZ, R9 ;  /* 0x000000ffff037224 */ /* 0x000fe200078e0009 */
[----:B------:R-:W-:Y:S01]  /*00b0*/  UMOV UR4, 0x400 ;  /* 0x0000040000047882 */ /* 0x000fe20000000000 */
[----:B------:R-:W2:Y:S01]  /*00c0*/  LDCU UR6, c[0x0][0x370] ;  /* 0x00006e00ff0677ac */ /* 0x000ea20008000800 */
[----:B------:R-:W3:Y:S01]  /*00d0*/  LDCU UR7, c[0x0][0x384] ;  /* 0x00007080ff0777ac */ /* 0x000ee20008000800 */
[----:B-1----:R-:W-:Y:S01]  /*00e0*/  ULEA UR4, UR5, UR4, 0x18 ;  /* 0x0000000405047291 */ /* 0x002fe2000f8ec0ff */
[----:B0-23--:R-:W-:-:S13]  /*00f0*/  ISETP.NE.AND P0, PT, R0, RZ, PT ;  /* 0x000000ff0000720c */ /* 0x00dfda0003f05270 */
.L_x_3:
[----:B------:R-:W-:Y:S01]  /*0100*/  BSSY.RECONVERGENT B0, `(.L_x_1) ;  /* 0x000000f000007945 */ /* 0x000fe20003800200 */
[----:B------:R-:W-:-:S03]  /*0110*/  IMAD.U32 R12, RZ, RZ, UR7 ;  /* 0x00000007ff0c7e24 */ /* 0x000fc6000f8e00ff */
[----:B-1----:R-:W-:Y:S05]  /*0120*/  @P0 BRA `(.L_x_2) ;  /* 0x0000000000300947 */ /* 0x002fea0003800000 */
[----:B------:R-:W0:Y:S01]  /*0130*/  S2R R5, SR_CgaCtaId ;  /* 0x0000000000057919 */ /* 0x000e220000008800 */
[----:B------:R-:W-:Y:S02]  /*0140*/  MOV R2, 0x400 ;  /* 0x0000040000027802 */ /* 0x000fe40000000f00 */
[----:B------:R-:W-:-:S03]  /*0150*/  LEA R4, R3, UR4, 0x3 ;  /* 0x0000000403047c11 */ /* 0x000fc6000f8e18ff */
[C---:B------:R-:W-:Y:S02]  /*0160*/  VIADD R0, R2.reuse, 0x140 ;  /* 0x0000014002007836 */ /* 0x040fe40000000000 */
[----:B------:R-:W-:Y:S01]  /*0170*/  VIADD R2, R2, 0x280 ;  /* 0x0000028002027836 */ /* 0x000fe20000000000 */
[----:B------:R1:W-:Y:S02]  /*0180*/  STS.64 [R4], RZ ;  /* 0x000000ff04007388 */ /* 0x0003e40000000a00 */
[C---:B0-----:R-:W-:Y:S02]  /*0190*/  LEA R0, R5.reuse, R0, 0x18 ;  /* 0x0000000005007211 */ /* 0x041fe400078ec0ff */
[----:B------:R-:W-:-:S03]  /*01a0*/  LEA R2, R5, R2, 0x18 ;  /* 0x0000000205027211 */ /* 0x000fc600078ec0ff */
[C---:B------:R-:W-:Y:S02]  /*01b0*/  IMAD R0, R3.reuse, 0x8, R0 ;  /* 0x0000000803007824 */ /* 0x040fe400078e0200 */
[----:B------:R-:W-:-:S03]  /*01c0*/  IMAD R2, R3, 0x8, R2 ;  /* 0x0000000803027824 */ /* 0x000fc600078e0202 */
[----:B------:R1:W-:Y:S04]  /*01d0*/  STS.64 [R0], RZ ;  /* 0x000000ff00007388 */ /* 0x0003e80000000a00 */
[----:B------:R1:W-:Y:S02]  /*01e0*/  STS.64 [R2], RZ ;  /* 0x000000ff02007388 */ /* 0x0003e40000000a00 */
.L_x_2:
[----:B------:R-:W-:Y:S05]  /*01f0*/  BSYNC.RECONVERGENT B0 ;  /* 0x0000000000007941 */ /* 0x000fea0003800200 */
.L_x_1:
[----:B------:R-:W-:-:S05]  /*0200*/  VIADD R3, R3, UR6 ;  /* 0x0000000603037c36 */ /* 0x000fca0008000000 */
[----:B------:R-:W-:-:S13]  /*0210*/  ISETP.GE.AND P1, PT, R3, R12, PT ;  /* 0x0000000c0300720c */ /* 0x000fda0003f26270 */
[----:B------:R-:W-:Y:S05]  /*0220*/  @!P1 BRA `(.L_x_3) ;  /* 0xfffffffc00b49947 */ /* 0x000fea000383ffff */
.L_x_0:
[----:B------:R-:W-:Y:S01]  /*0230*/  BAR.SYNC.DEFER_BLOCKING 0x0 ;  /* 0x0000000000007b1d */ /* 0x000fe20000010000 */
[----:B------:R-:W-:-:S05]  /*0240*/  ISETP.GE.AND P0, PT, R9, R12, PT ;  /* 0x0000000c0900720c */ /* 0x000fca0003f06270 */
[----:B------:R-:W0:Y:S01]  /*0250*/  LDCU.64 UR6, c[0x0][0x358] ;  /* 0x00006b00ff0677ac */ /* 0x000e220008000a00 */
[----:B------:R-:W2:Y:S07]  /*0260*/  LDCU UR8, c[0x0][0x384] ;  /* 0x00007080ff0877ac */ /* 0x000eae0008000800 */
[----:B------:R-:W-:Y:S05]  /*0270*/  @P0 BRA `(.L_x_4) ;  /* 0x00000010006c0947 */ /* 0x000fea0003800000 */
[----:B------:R-:W3:Y:S01]  /*0280*/  MUFU.RCP64H R3, 6000 ;  /* 0x40b7700000037908 */ /* 0x000ee20000001800 */
[----:B------:R-:W-:Y:S01]  /*0290*/  IMAD.MOV.U32 R6, RZ, RZ, 0x0 ;  /* 0x00000000ff067424 */ /* 0x000fe200078e00ff */
[----:B------:R-:W4:Y:S01]  /*02a0*/  LDCU UR4, c[0x0][0x380] ;  /* 0x00007000ff0477ac */ /* 0x000f220008000800 */
[----:B------:R-:W-:Y:S02]  /*02b0*/  IMAD.MOV.U32 R7, RZ, RZ, 0x40b77000 ;  /* 0x40b77000ff077424 */ /* 0x000fe400078e00ff */
[----:B-1----:R-:W-:-:S06]  /*02c0*/  IMAD.MOV.U32 R2, RZ, RZ, 0x1 ;  /* 0x00000001ff027424 */ /* 0x002fcc00078e00ff */
[----:B---3--:R-:W-:Y:S01]  /*02d0*/  DFMA R4, R2, -R6, 1 ;  /* 0x3ff000000204742b */ /* 0x008fe20000000806 */
[----:B----4-:R-:W-:-:S07]  /*02e0*/  UIMAD UR4, UR4, 0x3c, URZ ;  /* 0x0000003c040478a4 */ /* 0x010fce000f8e02ff */
[----:B------:R-:W-:-:S08]  /*02f0*/  DFMA R4, R4, R4, R4 ;  /* 0x000000040404722b */ /* 0x000fd00000000004 */
[----:B------:R-:W-:Y:S02]  /*0300*/  DFMA R2, R2, R4, R2 ;  /* 0x000000040202722b */ /* 0x000fe40000000002 */
[----:B------:R-:W1:Y:S06]  /*0310*/  I2F.F64 R4, UR4 ;  /* 0x0000000400047d12 */ /* 0x000e6c0008201c00 */
[----:B------:R-:W-:-:S08]  /*0320*/  DFMA R6, R2, -R6, 1 ;  /* 0x3ff000000206742b */ /* 0x000fd00000000806 */
[----:B------:R-:W-:Y:S01]  /*0330*/  DFMA R2, R2, R6, R2 ;  /* 0x000000060202722b */ /* 0x000fe20000000002 */
[----:B-1----:R-:W-:-:S07]  /*0340*/  FSETP.GEU.AND P1, PT, |R5|, 6.5827683646048100446e-37, PT ;  /* 0x036000000500780b */ /* 0x002fce0003f2e200 */
[----:B------:R-:W-:-:S08]  /*0350*/  DMUL R6, R4, R2 ;  /* 0x0000000204067228 */ /* 0x000fd00000000000 */
[----:B------:R-:W-:-:S08]  /*0360*/  DFMA R10, R6, -6000, R4 ;  /* 0xc0b77000060a782b */ /* 0x000fd00000000004 */
[----:B------:R-:W-:-:S10]  /*0370*/  DFMA R2, R2, R10, R6 ;  /* 0x0000000a0202722b */ /* 0x000fd40000000006 */
[----:B------:R-:W-:-:S05]  /*0380*/  FFMA R0, RZ, 5.732421875, R3 ;  /* 0x40b77000ff007823 */ /* 0x000fca0000000003 */
[----:B------:R-:W-:-:S13]  /*0390*/  FSETP.GT.AND P0, PT, |R0|, 1.469367938527859385e-39, PT ;  /* 0x001000000000780b */ /* 0x000fda0003f04200 */
[----:B------:R-:W-:Y:S05]  /*03a0*/  @P0 BRA P1, `(.L_x_5) ;  /* 0x0000000000200947 */ /* 0x000fea0000800000 */
[----:B------:R-:W-:Y:S01]  /*03b0*/  IMAD.MOV.U32 R28, RZ, RZ, R4 ;  /* 0x000000ffff1c7224 */ /* 0x000fe200078e0004 */
[----:B------:R-:W-:Y:S01]  /*03c0*/  MOV R38, 0x410 ;  /* 0x0000041000267802 */ /* 0x000fe20000000f00 */
[----:B------:R-:W-:Y:S02]  /*03d0*/  IMAD.MOV.U32 R29, RZ, RZ, R5 ;  /* 0x000000ffff1d7224 */ /* 0x000fe400078e0005 */
[----:B------:R-:W-:Y:S02]  /*03e0*/  IMAD.MOV.U32 R22, RZ, RZ, RZ ;  /* 0x000000ffff167224 */ /* 0x000fe400078e00ff */
[----:B------:R-:W-:-:S07]  /*03f0*/  IMAD.MOV.U32 R23, RZ, RZ, 0x40b77000 ;  /* 0x40b77000ff177424 */ /* 0x000fce00078e00ff */
[----:B0-2---:R-:W-:Y:S05]  /*0400*/  CALL.REL.NOINC `($__internal_0_$__cuda_sm20_div_rn_f64_full) ;  /* 0x00000014005c7944 */ /* 0x005fea0003c00000 */
[----:B------:R-:W-:Y:S02]  /*0410*/  IMAD.MOV.U32 R2, RZ, RZ, R12 ;  /* 0x000000ffff027224 */ /* 0x000fe400078e000c */
[----:B------:R-:W-:-:S07]  /*0420*/  IMAD.MOV.U32 R3, RZ, RZ, R13 ;  /* 0x000000ffff037224 */ /* 0x000fce00078e000d */
.L_x_5:
[----:B------:R-:W-:Y:S01]  /*0430*/  UMOV UR4, 0x6dc9c883 ;  /* 0x6dc9c88300047882 */ /* 0x000fe20000000000 */
[----:B------:R-:W-:Y:S01]  /*0440*/  UMOV UR5, 0x3fe45f30 ;  /* 0x3fe45f3000057882 */ /* 0x000fe20000000000 */
[----:B------:R-:W1:Y:S01]  /*0450*/  S2R R8, SR_TID.X ;  /* 0x0000000000087919 */ /* 0x000e620000002100 */
[C---:B------:R-:W-:Y:S01]  /*0460*/  DMUL R4, R2.reuse, UR4 ;  /* 0x0000000402047c28 */ /* 0x040fe20008000000 */
[----:B------:R-:W-:Y:S01]  /*0470*/  UMOV UR4, 0x54442d18 ;  /* 0x54442d1800047882 */ /* 0x000fe20000000000 */
[----:B------:R-:W-:Y:S01]  /*0480*/  UMOV UR5, 0x3ff921fb ;  /* 0x3ff921fb00057882 */ /* 0x000fe20000000000 */
[C---:B------:R-:W-:Y:S01]  /*0490*/  DSETP.NEU.AND P0, PT, |R2|.reuse, +INF , PT ;  /* 0x7ff000000200742a */ /* 0x040fe20003f0d200 */
[----:B------:R-:W3:Y:S02]  /*04a0*/  LDCU UR9, c[0x0][0x360] ;  /* 0x00006c00ff0977ac */ /* 0x000ee40008000800 */
[----:B------:R4:W5:Y:S01]  /*04b0*/  F2I.F64 R0, R4 ;  /* 0x0000000400007311 */ /* 0x0009620000301100 */
[----:B------:R-:W0:Y:S02]  /*04c0*/  LDCU UR10, c[0x0][0x370] ;  /* 0x00006e00ff0a77ac */ /* 0x000e240008000800 */
[----:B------:R-:W-:-:S02]  /*04d0*/  DSETP.LTU.OR P2, PT, |R2|, 2.14748364800000000000e+09, !P0 ;  /* 0x41e000000200742a */ /* 0x000fc40004749600 */
[----:B----4-:R-:W-:-:S03]  /*04e0*/  DMUL R4, RZ, R2 ;  /* 0x00000002ff047228 */ /* 0x010fc60000000000 */
[----:B-----5:R-:W4:Y:S02]  /*04f0*/  I2F.F64 R6, R0 ;  /* 0x0000000000067312 */ /* 0x020f240000201c00 */
[----:B----4-:R-:W-:Y:S01]  /*0500*/  DFMA R10, R6, -UR4, R2 ;  /* 0x80000004060a7c2b */ /* 0x010fe20008000002 */
[----:B------:R-:W-:Y:S01]  /*0510*/  UMOV UR4, 0x33145c00 ;  /* 0x33145c0000047882 */ /* 0x000fe20000000000 */
[----:B------:R-:W-:-:S06]  /*0520*/  UMOV UR5, 0x3c91a626 ;  /* 0x3c91a62600057882 */ /* 0x000fcc0000000000 */
[----:B------:R-:W-:Y:S01]  /*0530*/  DFMA R10, R6, -UR4, R10 ;  /* 0x80000004060a7c2b */ /* 0x000fe2000800000a */
[----:B------:R-:W-:Y:S01]  /*0540*/  UMOV UR4, 0x252049c0 ;  /* 0x252049c000047882 */ /* 0x000fe20000000000 */
[----:B------:R-:W-:-:S06]  /*0550*/  UMOV UR5, 0x397b839a ;  /* 0x397b839a00057882 */ /* 0x000fcc0000000000 */
[----:B------:R-:W-:-:S10]  /*0560*/  DFMA R10, R6, -UR4, R10 ;  /* 0x80000004060a7c2b */ /* 0x000fd4000800000a */
[----:B------:R-:W-:Y:S02]  /*0570*/  FSEL R6, R4, R10, !P0 ;  /* 0x0000000a04067208 */ /* 0x000fe40004000000 */
[----:B------:R-:W-:Y:S01]  /*0580*/  FSEL R7, R5, R11, !P0 ;  /* 0x0000000b05077208 */ /* 0x000fe20004000000 */
[----:B------:R-:W-:Y:S01]  /*0590*/  IMAD.MOV.U32 R5, RZ, RZ, R9 ;  /* 0x000000ffff057224 */ /* 0x000fe200078e0009 */
[----:B01-3--:R-:W-:-:S07]  /*05a0*/  SEL R4, R0, RZ, P0 ;  /* 0x000000ff00047207 */ /* 0x00bfce0000000000 */
.L_x_30:
[----:B------:R-:W0:Y:S01]  /*05b0*/  LDCU UR4, c[0x0][0x384] ;  /* 0x00007080ff0477ac */ /* 0x000e220008000800 */
[----:B------:R-:W-:Y:S01]  /*05c0*/  BSSY B1, `(.L_x_6) ;  /* 0x00000e3000017945 */ /* 0x000fe20003800000 */
[----:B0-----:R-:W-:-:S05]  /*05d0*/  IMAD.U32 R12, RZ, RZ, UR4 ;  /* 0x00000004ff0c7e24 */ /* 0x001fca000f8e00ff */
[----:B------:R-:W-:-:S13]  /*05e0*/  ISETP.GE.U32.AND P0, PT, R8, R12, PT ;  /* 0x0000000c0800720c */ /* 0x000fda0003f06070 */
[----:B------:R-:W-:Y:S05]  /*05f0*/  @P0 BRA `(.L_x_7) ;  /* 0x0000000c007c0947 */ /* 0x000fea0003800000 */
[----:B------:R-:W0:Y:S01]  /*0600*/  LDC.64 R24, c[0x0][0x388] ;  /* 0x0000e200ff187b82 */ /* 0x000e220000000a00 */
[----:B------:R-:W-:-:S07]  /*0610*/  IMAD.MOV.U32 R0, RZ, RZ, R8 ;  /* 0x000000ffff007224 */ /* 0x000fce00078e0008 */
[----:B------:R-:W1:Y:S01]  /*0620*/  LDC.64 R10, c[0x0][0x390] ;  /* 0x0000e400ff0a7b82 */ /* 0x000e620000000a00 */
[----:B0-----:R-:W-:-:S04]  /*0630*/  IMAD.WIDE R24, R5, 0x8, R24 ;  /* 0x0000000805187825 */ /* 0x001fc800078e0218 */
[----:B-1----:R-:W-:-:S07]  /*0640*/  IMAD.WIDE R10, R5, 0x8, R10 ;  /* 0x00000008050a7825 */ /* 0x002fce00078e020a */
.L_x_29:
[----:B------:R-:W-:Y:S01]  /*0650*/  ISETP.NE.AND P0, PT, R5, R0, PT ;  /* 0x000000000500720c */ /* 0x000fe20003f05270 */
[----:B------:R-:W-:Y:S05]  /*0660*/  YIELD ;  /* 0x0000000000007946 */ /* 0x000fea0003800000 */
[----:B------:R-:W-:Y:S07]  /*0670*/  BSSY.RECONVERGENT B0, `(.L_x_8) ;  /* 0x00000d2000007945 */ /* 0x000fee0003800200 */
[----:B------:R-:W-:Y:S05]  /*0680*/  @!P0 BRA `(.L_x_9) ;  /* 0x0000000c00408947 */ /* 0x000fea0003800000 */
[----:B------:R-:W0:Y:S08]  /*0690*/  LDC.64 R12, c[0x0][0x3c0] ;  /* 0x0000f000ff0c7b82 */ /* 0x000e300000000a00 */
[----:B------:R-:W1:Y:S01]  /*06a0*/  LDC.64 R26, c[0x0][0x3b8] ;  /* 0x0000ee00ff1a7b82 */ /* 0x000e620000000a00 */
[----:B0-----:R-:W-:-:S06]  /*06b0*/  IMAD.WIDE R12, R0, 0x4, R12 ;  /* 0x00000004000c7825 */ /* 0x001fcc00078e020c */
[----:B------:R-:W3:Y:S01]  /*06c0*/  LDG.E R12, desc[UR6][R12.64] ;  /* 0x000000060c0c7981 */ /* 0x000ee2000c1e1900 */
[----:B-1----:R-:W-:-:S06]  /*06d0*/  IMAD.WIDE R26, R0, 0x8, R26 ;  /* 0x00000008001a7825 */ /* 0x002fcc00078e021a */
[----:B------:R-:W5:Y:S01]  /*06e0*/  LDG.E.64 R26, desc[UR6][R26.64] ;  /* 0x000000061a1a7981 */ /* 0x000f62000c1e1b00 */
[----:B------:R-:W-:Y:S01]  /*06f0*/  BSSY.RECONVERGENT B3, `(.L_x_10) ;  /* 0x000002d000037945 */ /* 0x000fe20003800200 */
[----:B---3--:R-:W-:-:S13]  /*0700*/  ISETP.NE.AND P0, PT, R12, 0x1, PT ;  /* 0x000000010c00780c */ /* 0x008fda0003f05270 */
[----:B------:R-:W-:Y:S05]  /*0710*/  @P0 BRA `(.L_x_11) ;  /* 0x0000000000a80947 */ /* 0x000fea0003800000 */
[----:B------:R-:W-:Y:S01]  /*0720*/  BSSY.RECONVERGENT B2, `(.L_x_12) ;  /* 0x000000a000027945 */ /* 0x000fe20003800200 */
[----:B------:R-:W-:Y:S02]  /*0730*/  IMAD.MOV.U32 R32, RZ, RZ, R4 ;  /* 0x000000ffff207224 */ /* 0x000fe400078e0004 */
[----:B------:R-:W-:Y:S02]  /*0740*/  IMAD.MOV.U32 R28, RZ, RZ, R6 ;  /* 0x000000ffff1c7224 */ /* 0x000fe400078e0006 */
[----:B------:R-:W-:Y:S01]  /*0750*/  IMAD.MOV.U32 R29, RZ, RZ, R7 ;  /* 0x000000ffff1d7224 */ /* 0x000fe200078e0007 */
[----:B------:R-:W-:Y:S06]  /*0760*/  @P2 BRA `(.L_x_13) ;  /* 0x0000000000142947 */ /* 0x000fec0003800000 */
[----:B------:R-:W-:Y:S01]  /*0770*/  IMAD.MOV.U32 R12, RZ, RZ, R2 ;  /* 0x000000ffff0c7224 */ /* 0x000fe200078e0002 */
[----:B------:R-:W-:Y:S01]  /*0780*/  MOV R22, 0x7b0 ;  /* 0x000007b000167802 */ /* 0x000fe20000000f00 */
[----:B------:R-:W-:-:S07]  /*0790*/  IMAD.MOV.U32 R28, RZ, RZ, R3 ;  /* 0x000000ffff1c7224 */ /* 0x000fce00078e0003 */
[----:B--2--5:R-:W-:Y:S05]  /*07a0*/  CALL.REL.NOINC `($_Z8run_stepiiPdS_S_S_S_S_S_Pi$__internal_trig_reduction_slowpathd) ;  /* 0x00000020007c7944 */ /* 0x024fea0003c00000 */
[----:B------:R-:W-:-:S07]  /*07b0*/  IMAD.MOV.U32 R32, RZ, RZ, R14 ;  /* 0x000000ffff207224 */ /* 0x000fce00078e000e */
.L_x_13:
[----:B--2---:R-:W-:Y:S05]  /*07c0*/  BSYNC.RECONVERGENT B2 ;  /* 0x0000000000027941 */ /* 0x004fea0003800200 */
.L_x_12:
[----:B------:R-:W0:Y:S01]  /*07d0*/  LDCU.64 UR4, c[0x4][0x48] ;  /* 0x01000900ff0477ac */ /* 0x000e220008000a00 */
[----:B------:R-:W-:-:S05]  /*07e0*/  IMAD.SHL.U32 R12, R32, 0x40, RZ ;  /* 0x00000040200c7824 */ /* 0x000fca00078e00ff */
[----:B------:R-:W-:-:S04]  /*07f0*/  LOP3.LUT R12, R12, 0x40, RZ, 0xc0, !PT ;  /* 0x000000400c0c7812 */ /* 0x000fc800078ec0ff */
[----:B0-----:R-:W-:-:S05]  /*0800*/  IADD3 R34, P0, PT, R12, UR4, RZ ;  /* 0x000000040c227c10 */ /* 0x001fca000ff1e0ff */
[----:B------:R-:W-:-:S05]  /*0810*/  IMAD.X R35, RZ, RZ, UR5, P0 ;  /* 0x00000005ff237e24 */ /* 0x000fca00080e06ff */
[----:B------:R-:W2:Y:S04]  /*0820*/  LDG.E.128.CONSTANT R12, desc[UR6][R34.64] ;  /* 0x00000006220c7981 */ /* 0x000ea8000c1e9d00 */
[----:B------:R-:W3:Y:S04]  /*0830*/  LDG.E.128.CONSTANT R16, desc[UR6][R34.64+0x10] ;  /* 0x0000100622107981 */ /* 0x000ee8000c1e9d00 */
[----:B------:R-:W4:Y:S01]  /*0840*/  LDG.E.128.CONSTANT R20, desc[UR6][R34.64+0x20] ;  /* 0x0000200622147981 */ /* 0x000f22000c1e9d00 */
[----:B------:R-:W-:Y:S01]  /*0850*/  LOP3.LUT R30, R32, 0x1, RZ, 0xc0, !PT ;  /* 0x00000001201e7812 */ /* 0x000fe200078ec0ff */
[----:B------:R-:W-:-:S02]  /*0860*/  IMAD.MOV.U32 R36, RZ, RZ, 0x20fd8164 ;  /* 0x20fd8164ff247424 */ /* 0x000fc400078e00ff */
[----:B------:R-:W-:Y:S01]  /*0870*/  IMAD.MOV.U32 R33, RZ, RZ, 0x3da8ff83 ;  /* 0x3da8ff83ff217424 */ /* 0x000fe200078e00ff */
[----:B------:R-:W-:Y:S01]  /*0880*/  ISETP.NE.U32.AND P0, PT, R30, 0x1, PT ;  /* 0x000000011e00780c */ /* 0x000fe20003f05070 */
[----:B------:R-:W-:-:S03]  /*0890*/  DMUL R30, R28, R28 ;  /* 0x0000001c1c1e7228 */ /* 0x000fc60000000000 */
[----:B------:R-:W-:Y:S02]  /*08a0*/  FSEL R36, R36, -8.06006814911005101289e+34, !P0 ;  /* 0xf9785eba24247808 */ /* 0x000fe40004000000 */
[----:B------:R-:W-:-:S06]  /*08b0*/  FSEL R37, -R33, 0.11223486810922622681, !P0 ;  /* 0x3de5db6521257808 */ /* 0x000fcc0004000100 */
[----:B--2---:R-:W-:-:S08]  /*08c0*/  DFMA R12, R30, R36, R12 ;  /* 0x000000241e0c722b */ /* 0x004fd0000000000c */
[----:B------:R-:W-:-:S08]  /*08d0*/  DFMA R12, R30, R12, R14 ;  /* 0x0000000c1e0c722b */ /* 0x000fd0000000000e */
[----:B---3--:R-:W-:-:S08]  /*08e0*/  DFMA R12, R30, R12, R16 ;  /* 0x0000000c1e0c722b */ /* 0x008fd00000000010 */
[----:B------:R-:W-:-:S08]  /*08f0*/  DFMA R12, R30, R12, R18 ;  /* 0x0000000c1e0c722b */ /* 0x000fd00000000012 */
[----:B----4-:R-:W-:-:S08]  /*0900*/  DFMA R12, R30, R12, R20 ;  /* 0x0000000c1e0c722b */ /* 0x010fd00000000014 */
[----:B------:R-:W-:-:S08]  /*0910*/  DFMA R12, R30, R12, R22 ;  /* 0x0000000c1e0c722b */ /* 0x000fd00000000016 */
[----:B------:R-:W-:Y:S02]  /*0920*/  DFMA R14, R12, R28, R28 ;  /* 0x0000001c0c0e722b */ /* 0x000fe4000000001c */
[----:B------:R-:W-:-:S10]  /*0930*/  DFMA R12, R30, R12, 1 ;  /* 0x3ff000001e0c742b */ /* 0x000fd4000000000c */
[----:B------:R-:W-:Y:S02]  /*0940*/  FSEL R16, R12, R14, !P0 ;  /* 0x0000000e0c107208 */ /* 0x000fe40004000000 */
[----:B------:R-:W-:Y:S01]  /*0950*/  FSEL R17, R13, R15, !P0 ;  /* 0x0000000f0d117208 */ /* 0x000fe20004000000 */
[----:B-----5:R-:W-:Y:S01]  /*0960*/  DMUL R14, R26, 0.5 ;  /* 0x3fe000001a0e7828 */ /* 0x020fe20000000000 */
[----:B------:R-:W-:-:S04]  /*0970*/  LOP3.LUT P0, RZ, R32, 0x2, RZ, 0xc0, !PT ;  /* 0x0000000220ff7812 */ /* 0x000fc8000780c0ff */
[----:B------:R-:W-:-:S10]  /*0980*/  DADD R12, RZ, -R16 ;  /* 0x00000000ff0c7229 */ /* 0x000fd40000000810 */
[----:B------:R-:W-:Y:S02]  /*0990*/  FSEL R12, R16, R12, !P0 ;  /* 0x0000000c100c7208 */ /* 0x000fe40004000000 */
[----:B------:R-:W-:-:S06]  /*09a0*/  FSEL R13, R17, R13, !P0 ;  /* 0x0000000d110d7208 */ /* 0x000fcc0004000000 */
[----:B------:R-:W-:-:S11]  /*09b0*/  DFMA R26, R14, |R12|, R26 ;  /* 0x4000000c0e1a722b */ /* 0x000fd6000000001a */
.L_x_11:
[----:B--2---:R-:W-:Y:S05]  /*09c0*/  BSYNC.RECONVERGENT B3 ;  /* 0x0000000000037941 */ /* 0x004fea0003800200 */
.L_x_10:
[----:B------:R-:W0:Y:S01]  /*09d0*/  LDC.64 R20, c[0x0][0x390] ;  /* 0x0000e400ff147b82 */ /* 0x000e220000000a00 */
[----:B------:R-:W2:Y:S04]  /*09e0*/  LDG.E.64 R18, desc[UR6][R10.64] ;  /* 0x000000060a127981 */ /* 0x000ea8000c1e1b00 */
[----:B------:R-:W3:Y:S03]  /*09f0*/  LDG.E.64 R16, desc[UR6][R24.64] ;  /* 0x0000000618107981 */ /* 0x000ee6000c1e1b00 */
[----:B------:R-:W1:Y:S08]  /*0a00*/  LDC.64 R14, c[0x0][0x388] ;  /* 0x0000e200ff0e7b82 */ /* 0x000e700000000a00 */
[----:B------:R-:W4:Y:S01]  /*0a10*/  LDC.64 R28, c[0x0][0x398] ;  /* 0x0000e600ff1c7b82 */ /* 0x000f220000000a00 */
[----:B0-----:R-:W-:-:S06]  /*0a20*/  IMAD.WIDE R20, R0, 0x8, R20 ;  /* 0x0000000800147825 */ /* 0x001fcc00078e0214 */
[----:B------:R-:W2:Y:S01]  /*0a30*/  LDG.E.64 R20, desc[UR6][R20.64] ;  /* 0x0000000614147981 */ /* 0x000ea2000c1e1b00 */
[----:B-1----:R-:W-:-:S05]  /*0a40*/  IMAD.WIDE R14, R0, 0x8, R14 ;  /* 0x00000008000e7825 */ /* 0x002fca00078e020e */
[----:B------:R-:W3:Y:S01]  /*0a50*/  LDG.E.64 R12, desc[UR6][R14.64] ;  /* 0x000000060e0c7981 */ /* 0x000ee2000c1e1b00 */
[----:B----4-:R-:W-:-:S04]  /*0a60*/  IMAD.WIDE R22, R0, 0x8, R28 ;  /* 0x0000000800167825 */ /* 0x010fc800078e021c */
[----:B------:R-:W-:Y:S02]  /*0a70*/  IMAD.WIDE R28, R5, 0x8, R28 ;  /* 0x00000008051c7825 */ /* 0x000fe400078e021c */
[----:B------:R-:W4:Y:S04]  /*0a80*/  LDG.E.64 R22, desc[UR6][R22.64] ;  /* 0x0000000616167981 */ /* 0x000f28000c1e1b00 */
[----:B------:R-:W4:Y:S01]  /*0a90*/  LDG.E.64 R28, desc[UR6][R28.64] ;  /* 0x000000061c1c7981 */ /* 0x000f22000c1e1b00 */
[----:B------:R-:W-:Y:S01]  /*0aa0*/  UMOV UR4, 0xa0b5ed8d ;  /* 0xa0b5ed8d00047882 */ /* 0x000fe20000000000 */
[----:B------:R-:W-:Y:S01]  /*0ab0*/  UMOV UR5, 0x3eb0c6f7 ;  /* 0x3eb0c6f700057882 */ /* 0x000fe20000000000 */
[----:B------:R-:W-:Y:S01]  /*0ac0*/  BSSY.RECONVERGENT B2, `(.L_x_14) ;  /* 0x0000011000027945 */ /* 0x000fe20003800200 */
[----:B--2---:R-:W-:-:S02]  /*0ad0*/  DADD R18, R20, -R18 ;  /* 0x0000000014127229 */ /* 0x004fc40000000812 */
[----:B---3--:R-:W-:-:S06]  /*0ae0*/  DADD R12, R12, -R16 ;  /* 0x000000000c0c7229 */ /* 0x008fcc0000000810 */
[----:B------:R-:W-:-:S08]  /*0af0*/  DMUL R30, R18, R18 ;  /* 0x00000012121e7228 */ /* 0x000fd00000000000 */
[----:B------:R-:W-:Y:S02]  /*0b00*/  DFMA R30, R12, R12, R30 ;  /* 0x0000000c0c1e722b */ /* 0x000fe4000000001e */
[----:B----4-:R-:W-:-:S08]  /*0b10*/  DADD R16, R22, -R28 ;  /* 0x0000000016107229 */ /* 0x010fd0000000081c */
[----:B------:R-:W-:-:S08]  /*0b20*/  DFMA R30, R16, R16, R30 ;  /* 0x00000010101e722b */ /* 0x000fd0000000001e */
[----:B------:R-:W-:-:S08]  /*0b30*/  DADD R14, R30, UR4 ;  /* 0x000000041e0e7e29 */ /* 0x000fd00008000000 */
[----:B------:R-:W-:-:S14]  /*0b40*/  DSETP.NEU.AND P0, PT, R14, RZ, PT ;  /* 0x000000ff0e00722a */ /* 0x000fdc0003f0d000 */
[----:B------:R-:W-:Y:S01]  /*0b50*/  @!P0 CS2R R20, SRZ ;  /* 0x0000000000148805 */ /* 0x000fe2000001ff00 */
[----:B------:R-:W-:Y:S06]  /*0b60*/  @!P0 BRA `(.L_x_15) ;  /* 0x0000000000188947 */ /* 0x000fec0003800000 */
[----:B------:R-:W-:Y:S01]  /*0b70*/  DADD R36, -RZ, |R14| ;  /* 0x00000000ff247229 */ /* 0x000fe2000000050e */
[----:B------:R-:W-:-:S10]  /*0b80*/  MOV R42, 0xba0 ;  /* 0x00000ba0002a7802 */ /* 0x000fd40000000f00 */
[----:B-----5:R-:W-:Y:S05]  /*0b90*/  CALL.REL.NOINC `($_Z8run_stepiiPdS_S_S_S_S_S_Pi$__internal_accurate_pow) ;  /* 0x0000001000e07944 */ /* 0x020fea0003c00000 */
[----:B------:R-:W-:-:S04]  /*0ba0*/  ISETP.GE.AND P0, PT, R15, RZ, PT ;  /* 0x000000ff0f00720c */ /* 0x000fc80003f06270 */
[----:B------:R-:W-:Y:S02]  /*0bb0*/  FSEL R20, R20, RZ, P0 ;  /* 0x000000ff14147208 */ /* 0x000fe40000000000 */
[----:B------:R-:W-:-:S07]  /*0bc0*/  FSEL R21, R30, -QNAN , P0 ;  /* 0xfff800001e157808 */ /* 0x000fce0000000000 */
.L_x_15:
[----:B------:R-:W-:Y:S05]  /*0bd0*/  BSYNC.RECONVERGENT B2 ;  /* 0x0000000000027941 */ /* 0x000fea0003800200 */
.L_x_14:
[C---:B------:R-:W-:Y:S01]  /*0be0*/  DADD R22, R14.reuse, 1.5 ;  /* 0x3ff800000e167429 */ /* 0x040fe20000000000 */
[----:B------:R-:W-:Y:S01]  /*0bf0*/  BSSY.RECONVERGENT B2, `(.L_x_16) ;  /* 0x000000b000027945 */ /* 0x000fe20003800200 */
[----:B------:R-:W-:-:S08]  /*0c00*/  DSETP.NEU.AND P1, PT, R14, 1, PT ;  /* 0x3ff000000e00742a */ /* 0x000fd00003f2d000 */
[----:B------:R-:W-:-:S04]  /*0c10*/  LOP3.LUT R22, R23, 0x7ff00000, RZ, 0xc0, !PT ;  /* 0x7ff0000017167812 */ /* 0x000fc800078ec0ff */
[----:B------:R-:W-:-:S13]  /*0c20*/  ISETP.NE.AND P0, PT, R22, 0x7ff00000, PT ;  /* 0x7ff000001600780c */ /* 0x000fda0003f05270 */
[----:B------:R-:W-:Y:S05]  /*0c30*/  @P0 BRA `(.L_x_17) ;  /* 0x0000000000180947 */ /* 0x000fea0003800000 */
[----:B------:R-:W-:-:S14]  /*0c40*/  DSETP.NAN.AND P0, PT, R14, R14, PT ;  /* 0x0000000e0e00722a */ /* 0x000fdc0003f08000 */
[----:B------:R-:W-:Y:S01]  /*0c50*/  @P0 DADD R20, R14, 1.5 ;  /* 0x3ff800000e140429 */ /* 0x000fe20000000000 */
[----:B------:R-:W-:Y:S10]  /*0c60*/  @P0 BRA `(.L_x_17) ;  /* 0x00000000000c0947 */ /* 0x000ff40003800000 */
[----:B------:R-:W-:-:S14]  /*0c70*/  DSETP.NEU.AND P0, PT, R14, +INF , PT ;  /* 0x7ff000000e00742a */ /* 0x000fdc0003f0d000 */
[----:B------:R-:W-:Y:S02]  /*0c80*/  @!P0 IMAD.MOV.U32 R20, RZ, RZ, 0x0 ;  /* 0x00000000ff148424 */ /* 0x000fe400078e00ff */
[----:B------:R-:W-:-:S07]  /*0c90*/  @!P0 IMAD.MOV.U32 R21, RZ, RZ, 0x7ff00000 ;  /* 0x7ff00000ff158424 */ /* 0x000fce00078e00ff */
.L_x_17:
[----:B------:R-:W-:Y:S05]  /*0ca0*/  BSYNC.RECONVERGENT B2 ;  /* 0x0000000000027941 */ /* 0x000fea0003800200 */
.L_x_16:
[----:B------:R-:W-:Y:S01]  /*0cb0*/  FSEL R21, R21, 1.875, P1 ;  /* 0x3ff0000015157808 */ /* 0x000fe20000800000 */
[----:B------:R-:W-:Y:S01]  /*0cc0*/  IMAD.MOV.U32 R14, RZ, RZ, 0x1 ;  /* 0x00000001ff0e7424 */ /* 0x000fe200078e00ff */
[----:B------:R-:W-:Y:S01]  /*0cd0*/  FSEL R20, R20, RZ, P1 ;  /* 0x000000ff14147208 */ /* 0x000fe20000800000 */
[----:B------:R-:W-:Y:S01]  /*0ce0*/  UMOV UR4, 0xf4deae16 ;  /* 0xf4deae1600047882 */ /* 0x000fe20000000000 */
[----:B------:R-:W0:Y:S01]  /*0cf0*/  MUFU.RCP64H R15, R21 ;  /* 0x00000015000f7308 */ /* 0x000e220000001800 */
[----:B------:R-:W-:Y:S01]  /*0d00*/  UMOV UR5, 0x3dd25868 ;  /* 0x3dd2586800057882 */ /* 0x000fe20000000000 */
[----:B------:R-:W-:Y:S01]  /*0d10*/  BSSY.RECONVERGENT B2, `(.L_x_18) ;  /* 0x0000017000027945 */ /* 0x000fe20003800200 */
[----:B-----5:R-:W-:-:S08]  /*0d20*/  DMUL R26, R26, UR4 ;  /* 0x000000041a1a7c28 */ /* 0x020fd00008000000 */
[----:B------:R-:W-:Y:S02]  /*0d30*/  DMUL R12, R12, R26 ;  /* 0x0000001a0c0c7228 */ /* 0x000fe40000000000 */
[----:B0-----:R-:W-:-:S08]  /*0d40*/  DFMA R22, -R20, R14, 1 ;  /* 0x3ff000001416742b */ /* 0x001fd0000000010e */
[----:B------:R-:W-:Y:S01]  /*0d50*/  FSETP.GEU.AND P1, PT, |R13|, 6.5827683646048100446e-37, PT ;  /* 0x036000000d00780b */ /* 0x000fe20003f2e200 */
[----:B------:R-:W-:-:S08]  /*0d60*/  DFMA R22, R22, R22, R22 ;  /* 0x000000161616722b */ /* 0x000fd00000000016 */
[----:B------:R-:W-:-:S08]  /*0d70*/  DFMA R22, R14, R22, R14 ;  /* 0x000000160e16722b */ /* 0x000fd0000000000e */
[----:B------:R-:W-:-:S08]  /*0d80*/  DFMA R14, -R20, R22, 1 ;  /* 0x3ff00000140e742b */ /* 0x000fd00000000116 */
[----:B------:R-:W-:-:S08]  /*0d90*/  DFMA R14, R22, R14, R22 ;  /* 0x0000000e160e722b */ /* 0x000fd00000000016 */
[----:B------:R-:W-:-:S08]  /*0da0*/  DMUL R22, R12, R14 ;  /* 0x0000000e0c167228 */ /* 0x000fd00000000000 */
[----:B------:R-:W-:-:S08]  /*0db0*/  DFMA R28, -R20, R22, R12 ;  /* 0x00000016141c722b */ /* 0x000fd0000000010c */
[----:B------:R-:W-:-:S10]  /*0dc0*/  DFMA R22, R14, R28, R22 ;  /* 0x0000001c0e16722b */ /* 0x000fd40000000016 */
[----:B------:R-:W-:-:S05]  /*0dd0*/  FFMA R14, RZ, R21, R23 ;  /* 0x00000015ff0e7223 */ /* 0x000fca0000000017 */
[----:B------:R-:W-:-:S13]  /*0de0*/  FSETP.GT.AND P0, PT, |R14|, 1.469367938527859385e-39, PT ;  /* 0x001000000e00780b */ /* 0x000fda0003f04200 */
[----:B------:R-:W-:Y:S05]  /*0df0*/  @P0 BRA P1, `(.L_x_19) ;  /* 0x0000000000200947 */ /* 0x000fea0000800000 */
[----:B------:R-:W-:Y:S01]  /*0e00*/  IMAD.MOV.U32 R28, RZ, RZ, R12 ;  /* 0x000000ffff1c7224 */ /* 0x000fe200078e000c */
[----:B------:R-:W-:Y:S01]  /*0e10*/  MOV R38, 0xe60 ;  /* 0x00000e6000267802 */ /* 0x000fe20000000f00 */
[----:B------:R-:W-:Y:S02]  /*0e20*/  IMAD.MOV.U32 R29, RZ, RZ, R13 ;  /* 0x000000ffff1d7224 */ /* 0x000fe400078e000d */
[----:B------:R-:W-:Y:S02]  /*0e30*/  IMAD.MOV.U32 R22, RZ, RZ, R20 ;  /* 0x000000ffff167224 */ /* 0x000fe400078e0014 */
[----:B------:R-:W-:-:S07]  /*0e40*/  IMAD.MOV.U32 R23, RZ, RZ, R21 ;  /* 0x000000ffff177224 */ /* 0x000fce00078e0015 */
[----:B------:R-:W-:Y:S05]  /*0e50*/  CALL.REL.NOINC `($__internal_0_$__cuda_sm20_div_rn_f64_full) ;  /* 0x0000000800c87944 */ /* 0x000fea0003c00000 */
[----:B------:R-:W-:Y:S02]  /*0e60*/  IMAD.MOV.U32 R22, RZ, RZ, R12 ;  /* 0x000000ffff167224 */ /* 0x000fe400078e000c */
[----:B------:R-:W-:-:S07]  /*0e70*/  IMAD.MOV.U32 R23, RZ, RZ, R13 ;  /* 0x000000ffff177224 */ /* 0x000fce00078e000d */
.L_x_19:
[----:B------:R-:W-:Y:S05]  /*0e80*/  BSYNC.RECONVERGENT B2 ;  /* 0x0000000000027941 */ /* 0x000fea0003800200 */
.L_x_18:
[----:B------:R-:W0:Y:S01]  /*0e90*/  S2UR UR5, SR_CgaCtaId ;  /* 0x00000000000579c3 */ /* 0x000e220000008800 */
[----:B------:R-:W-:Y:S01]  /*0ea0*/  UMOV UR4, 0x400 ;  /* 0x0000040000047882 */ /* 0x000fe20000000000 */
[----:B------:R-:W-:Y:S01]  /*0eb0*/  BSSY.RECONVERGENT B2, `(.L_x_20) ;  /* 0x0000007000027945 */ /* 0x000fe20003800200 */
[----:B0-----:R-:W-:-:S06]  /*0ec0*/  ULEA UR4, UR5, UR4, 0x18 ;  /* 0x0000000405047291 */ /* 0x001fcc000f8ec0ff */
[----:B------:R-:W-:-:S07]  /*0ed0*/  LEA R29, R5, UR4, 0x3 ;  /* 0x00000004051d7c11 */ /* 0x000fce000f8e18ff */
.L_x_21:
[----:B------:R-:W0:Y:S02]  /*0ee0*/  LDS.64 R12, [R29] ;  /* 0x000000001d0c7984 */ /* 0x000e240000000a00 */
[----:B0-----:R-:W-:-:S07]  /*0ef0*/  DADD R14, R22, R12 ;  /* 0x00000000160e7229 */ /* 0x001fce000000000c */
[----:B------:R-:W0:Y:S02]  /*0f00*/  ATOMS.CAST.SPIN.64 P0, [R29], R12, R14 ;  /* 0x0000000c1d00758d */ /* 0x000e24000180040e */
[----:B0-----:R-:W-:Y:S05]  /*0f10*/  @!P0 BRA `(.L_x_21) ;  /* 0xfffffffc00f08947 */ /* 0x001fea000383ffff */
[----:B------:R-:W-:Y:S05]  /*0f20*/  BSYNC.RECONVERGENT B2 ;  /* 0x0000000000027941 */ /* 0x000fea0003800200 */
.L_x_20:
[----:B------:R-:W0:Y:S01]  /*0f30*/  MUFU.RCP64H R13, R21 ;  /* 0x00000015000d7308 */ /* 0x000e220000001800 */
[----:B------:R-:W-:Y:S01]  /*0f40*/  IMAD.MOV.U32 R12, RZ, RZ, 0x1 ;  /* 0x00000001ff0c7424 */ /* 0x000fe200078e00ff */
[----:B------:R-:W-:Y:S05]  /*0f50*/  BSSY.RECONVERGENT B2, `(.L_x_22) ;  /* 0x0000016000027945 */ /* 0x000fea0003800200 */
[----:B0-----:R-:W-:-:S08]  /*0f60*/  DFMA R14, -R20, R12, 1 ;  /* 0x3ff00000140e742b */ /* 0x001fd0000000010c */
[----:B------:R-:W-:-:S08]  /*0f70*/  DFMA R14, R14, R14, R14 ;  /* 0x0000000e0e0e722b */ /* 0x000fd0000000000e */
[----:B------:R-:W-:Y:S02]  /*0f80*/  DFMA R12, R12, R14, R12 ;  /* 0x0000000e0c0c722b */ /* 0x000fe4000000000c */
[----:B------:R-:W-:-:S06]  /*0f90*/  DMUL R14, R18, R26 ;  /* 0x0000001a120e7228 */ /* 0x000fcc0000000000 */
[----:B------:R-:W-:-:S04]  /*0fa0*/  DFMA R22, -R20, R12, 1 ;  /* 0x3ff000001416742b */ /* 0x000fc8000000010c */
[----:B------:R-:W-:-:S04]  /*0fb0*/  FSETP.GEU.AND P1, PT, |R15|, 6.5827683646048100446e-37, PT ;  /* 0x036000000f00780b */ /* 0x000fc80003f2e200 */
        /* <DEDUP_REMOVED lines=15> */
.L_x_23:
[----:B------:R-:W-:Y:S05]  /*10b0*/  BSYNC.RECONVERGENT B2 ;  /* 0x0000000000027941 */ /* 0x000fea0003800200 */
.L_x_22:
[----:B------:R-:W0:Y:S01]  /*10c0*/  S2UR UR5, SR_CgaCtaId ;  /* 0x00000000000579c3 */ /* 0x000e220000008800 */
[----:B------:R-:W-:Y:S01]  /*10d0*/  UMOV UR4, 0x400 ;  /* 0x0000040000047882 */ /* 0x000fe20000000000 */
[----:B------:R-:W-:Y:S01]  /*10e0*/  BSSY.RECONVERGENT B2, `(.L_x_24) ;  /* 0x0000008000027945 */ /* 0x000fe20003800200 */
[----:B------:R-:W-:-:S04]  /*10f0*/  UIADD3 UR4, UPT, UPT, UR4, 0x140, URZ ;  /* 0x0000014004047890 */ /* 0x000fc8000fffe0ff */
[----:B0-----:R-:W-:-:S06]  /*1100*/  ULEA UR4, UR5, UR4, 0x18 ;  /* 0x0000000405047291 */ /* 0x001fcc000f8ec0ff */
[----:B------:R-:W-:-:S07]  /*1110*/  LEA R23, R5, UR4, 0x3 ;  /* 0x0000000405177c11 */ /* 0x000fce000f8e18ff */
.L_x_25:
[----:B------:R-:W0:Y:S02]  /*1120*/  LDS.64 R12, [R23] ;  /* 0x00000000170c7984 */ /* 0x000e240000000a00 */
[----:B0-----:R-:W-:-:S07]  /*1130*/  DADD R14, R18, R12 ;  /* 0x00000000120e7229 */ /* 0x001fce000000000c */
[----:B------:R-:W0:Y:S02]  /*1140*/  ATOMS.CAST.SPIN.64 P0, [R23], R12, R14 ;  /* 0x0000000c1700758d */ /* 0x000e24000180040e */
[----:B0-----:R-:W-:Y:S05]  /*1150*/  @!P0 BRA `(.L_x_25) ;  /* 0xfffffffc00f08947 */ /* 0x001fea000383ffff */
[----:B------:R-:W-:Y:S05]  /*1160*/  BSYNC.RECONVERGENT B2 ;  /* 0x0000000000027941 */ /* 0x000fea0003800200 */
.L_x_24:
[----:B------:R-:W0:Y:S01]  /*1170*/  MUFU.RCP64H R13, R21 ;  /* 0x00000015000d7308 */ /* 0x000e220000001800 */
[----:B------:R-:W-:Y:S01]  /*1180*/  IMAD.MOV.U32 R12, RZ, RZ, 0x1 ;  /* 0x00000001ff0c7424 */ /* 0x000fe200078e00ff */
[----:B------:R-:W-:Y:S01]  /*1190*/  DMUL R26, R16, R26 ;  /* 0x0000001a101a7228 */ /* 0x000fe20000000000 */
[----:B------:R-:W-:Y:S09]  /*11a0*/  BSSY.RECONVERGENT B2, `(.L_x_26) ;  /* 0x0000015000027945 */ /* 0x000ff20003800200 */
[----:B------:R-:W-:Y:S01]  /*11b0*/  FSETP.GEU.AND P1, PT, |R27|, 6.5827683646048100446e-37, PT ;  /* 0x036000001b00780b */ /* 0x000fe20003f2e200 */
[----:B0-----:R-:W-:-:S08]  /*11c0*/  DFMA R14, -R20, R12, 1 ;  /* 0x3ff00000140e742b */ /* 0x001fd0000000010c */
        /* <DEDUP_REMOVED lines=18> */
.L_x_27:
[----:B------:R-:W-:Y:S05]  /*12f0*/  BSYNC.RECONVERGENT B2 ;  /* 0x0000000000027941 */ /* 0x000fea0003800200 */
.L_x_26:
[----:B------:R-:W0:Y:S01]  /*1300*/  S2UR UR5, SR_CgaCtaId ;  /* 0x00000000000579c3 */ /* 0x000e220000008800 */
[----:B------:R-:W-:Y:S02]  /*1310*/  UMOV UR4, 0x400 ;  /* 0x0000040000047882 */ /* 0x000fe40000000000 */
[----:B------:R-:W-:-:S04]  /*1320*/  UIADD3 UR4, UPT, UPT, UR4, 0x280, URZ ;  /* 0x0000028004047890 */ /* 0x000fc8000fffe0ff */
[----:B0-----:R-:W-:-:S06]  /*1330*/  ULEA UR4, UR5, UR4, 0x18 ;  /* 0x0000000405047291 */ /* 0x001fcc000f8ec0ff */
[----:B------:R-:W-:-:S07]  /*1340*/  LEA R19, R5, UR4, 0x3 ;  /* 0x0000000405137c11 */ /* 0x000fce000f8e18ff */
.L_x_28:
[----:B------:R-:W0:Y:S02]  /*1350*/  LDS.64 R12, [R19] ;  /* 0x00000000130c7984 */ /* 0x000e240000000a00 */
[----:B0-----:R-:W-:-:S07]  /*1360*/  DADD R14, R16, R12 ;  /* 0x00000000100e7229 */ /* 0x001fce000000000c */
[----:B------:R-:W0:Y:S02]  /*1370*/  ATOMS.CAST.SPIN.64 P0, [R19], R12, R14 ;  /* 0x0000000c1300758d */ /* 0x000e24000180040e */
[----:B0-----:R-:W-:Y:S05]  /*1380*/  @!P0 BRA `(.L_x_28) ;  /* 0xfffffffc00f08947 */ /* 0x001fea000383ffff */
.L_x_9:
[----:B--2---:R-:W-:Y:S05]  /*1390*/  BSYNC.RECONVERGENT B0 ;  /* 0x0000000000007941 */ /* 0x004fea0003800200 */
.L_x_8:
[----:B------:R-:W0:Y:S01]  /*13a0*/  LDCU UR4, c[0x0][0x384] ;  /* 0x00007080ff0477ac */ /* 0x000e220008000800 */
[----:B------:R-:W-:Y:S02]  /*13b0*/  VIADD R0, R0, UR9 ;  /* 0x0000000900007c36 */ /* 0x000fe40008000000 */
[----:B0-----:R-:W-:-:S05]  /*13c0*/  IMAD.U32 R12, RZ, RZ, UR4 ;  /* 0x00000004ff0c7e24 */ /* 0x001fca000f8e00ff */
[----:B------:R-:W-:-:S13]  /*13d0*/  ISETP.GE.AND P0, PT, R0, R12, PT ;  /* 0x0000000c0000720c */ /* 0x000fda0003f06270 */
[----:B------:R-:W-:Y:S05]  /*13e0*/  @!P0 BRA `(.L_x_29) ;  /* 0xfffffff000988947 */ /* 0x000fea000383ffff */
.L_x_7:
[----:B--2---:R-:W-:Y:S05]  /*13f0*/  BSYNC B1 ;  /* 0x0000000000017941 */ /* 0x004fea0003800000 */
.L_x_6:
[----:B------:R-:W-:-:S05]  /*1400*/  VIADD R5, R5, UR10 ;  /* 0x0000000a05057c36 */ /* 0x000fca0008000000 */
[----:B------:R-:W-:-:S13]  /*1410*/  ISETP.GE.AND P0, PT, R5, R12, PT ;  /* 0x0000000c0500720c */ /* 0x000fda0003f06270 */
[----:B------:R-:W-:Y:S05]  /*1420*/  @!P0 BRA `(.L_x_30) ;  /* 0xfffffff000608947 */ /* 0x000fea000383ffff */
.L_x_4:
[----:B------:R-:W-:Y:S01]  /*1430*/  ISETP.GE.AND P0, PT, R9, R12, PT ;  /* 0x0000000c0900720c */ /* 0x000fe20003f06270 */
[----:B------:R-:W-:Y:S05]  /*1440*/  WARPSYNC.ALL ;  /* 0x0000000000007948 */ /* 0x000fea0003800000 */
[----:B------:R-:W-:Y:S06]  /*1450*/  BAR.SYNC.DEFER_BLOCKING 0x0 ;  /* 0x0000000000007b1d */ /* 0x000fec0000010000 */
[----:B------:R-:W-:Y:S04]  /*1460*/  BSSY.RECONVERGENT B0, `(.L_x_31) ;  /* 0x000002b000007945 */ /* 0x000fe80003800200 */
[----:B------:R-:W-:Y:S05]  /*1470*/  @P0 BRA `(.L_x_32) ;  /* 0x0000000000a40947 */ /* 0x000fea0003800000 */
[----:B------:R-:W3:Y:S01]  /*1480*/  S2R R8, SR_TID.X ;  /* 0x0000000000087919 */ /* 0x000ee20000002100 */
[----:B------:R-:W4:Y:S01]  /*1490*/  LDC R24, c[0x0][0x370] ;  /* 0x0000dc00ff187b82 */ /* 0x000f220000000800 */
[----:B-1----:R-:W-:Y:S01]  /*14a0*/  MOV R0, 0x400 ;  /* 0x0000040000007802 */ /* 0x002fe20000000f00 */
[----:B------:R-:W-:Y:S01]  /*14b0*/  IMAD.MOV.U32 R13, RZ, RZ, R9 ;  /* 0x000000ffff0d7224 */ /* 0x000fe200078e0009 */
[----:B------:R-:W1:Y:S05]  /*14c0*/  S2R R11, SR_CgaCtaId ;  /* 0x00000000000b7919 */ /* 0x000e6a0000008800 */
[----:B------:R-:W0:Y:S08]  /*14d0*/  LDC.64 R2, c[0x0][0x3b0] ;  /* 0x0000ec00ff027b82 */ /* 0x000e300000000a00 */
[----:B------:R-:W0:Y:S08]  /*14e0*/  LDC.64 R4, c[0x0][0x3a0] ;  /* 0x0000e800ff047b82 */ /* 0x000e300000000a00 */
[----:B------:R-:W0:Y:S01]  /*14f0*/  LDC.64 R6, c[0x0][0x3a8] ;  /* 0x0000ea00ff067b82 */ /* 0x000e220000000a00 */
[----:B---3--:R-:W-:Y:S01]  /*1500*/  ISETP.NE.AND P1, PT, R8, RZ, PT ;  /* 0x000000ff0800720c */ /* 0x008fe20003f25270 */
[----:B------:R-:W-:Y:S01]  /*1510*/  VIADD R8, R0, 0x140 ;  /* 0x0000014000087836 */ /* 0x000fe20000000000 */
[----:B-1----:R-:W-:-:S04]  /*1520*/  LEA R26, R11, R0, 0x18 ;  /* 0x000000000b1a7211 */ /* 0x002fc800078ec0ff */
[----:B------:R-:W-:-:S07]  /*1530*/  LEA R28, R11, R8, 0x18 ;  /* 0x000000080b1c7211 */ /* 0x000fce00078ec0ff */
.L_x_35:
[----:B------:R-:W-:Y:S01]  /*1540*/  BSSY.RECONVERGENT B1, `(.L_x_33) ;  /* 0x0000019000017945 */ /* 0x000fe20003800200 */
[----:B--2---:R-:W-:-:S03]  /*1550*/  IMAD.U32 R12, RZ, RZ, UR8 ;  /* 0x00000008ff0c7e24 */ /* 0x004fc6000f8e00ff */
[----:B------:R-:W-:Y:S05]  /*1560*/  @P1 BRA `(.L_x_34) ;  /* 0x0000000000581947 */ /* 0x000fea0003800000 */
[----:B0-----:R-:W-:-:S05]  /*1570*/  IMAD.WIDE R14, R13, 0x8, R4 ;  /* 0x000000080d0e7825 */ /* 0x001fca00078e0204 */
[----:B------:R-:W2:Y:S01]  /*1580*/  LDG.E.64 R16, desc[UR6][R14.64] ;  /* 0x000000060e107981 */ /* 0x000ea2000c1e1b00 */
[C---:B------:R-:W-:Y:S02]  /*1590*/  IMAD R0, R13.reuse, 0x8, R26 ;  /* 0x000000080d007824 */ /* 0x040fe400078e021a */
[----:B------:R-:W-:-:S03]  /*15a0*/  IMAD.WIDE R18, R13, 0x8, R6 ;  /* 0x000000080d127825 */ /* 0x000fc600078e0206 */
[----:B------:R-:W2:Y:S01]  /*15b0*/  LDS.64 R10, [R0] ;  /* 0x00000000000a7984 */ /* 0x000ea20000000a00 */
[----:B------:R-:W-:Y:S01]  /*15c0*/  IMAD R8, R13, 0x8, R28 ;  /* 0x000000080d087824 */ /* 0x000fe200078e021c */
[----:B--2---:R-:W-:-:S04]  /*15d0*/  DFMA R10, R10, 60, R16 ;  /* 0x404e00000a0a782b */ /* 0x004fc80000000010 */
[----:B------:R-:W0:Y:S04]  /*15e0*/  LDS.64 R16, [R8] ;  /* 0x0000000008107984 */ /* 0x000e280000000a00 */
[----:B------:R-:W-:Y:S04]  /*15f0*/  STG.E.64 desc[UR6][R14.64], R10 ;  /* 0x0000000a0e007986 */ /* 0x000fe8000c101b06 */
[----:B------:R-:W0:Y:S01]  /*1600*/  LDG.E.64 R20, desc[UR6][R18.64] ;  /* 0x0000000612147981 */ /* 0x000e22000c1e1b00 */
[----:B------:R-:W1:Y:S01]  /*1610*/  S2UR UR5, SR_CgaCtaId ;  /* 0x00000000000579c3 */ /* 0x000e620000008800 */
[----:B------:R-:W-:-:S02]  /*1620*/  UMOV UR4, 0x400 ;  /* 0x0000040000047882 */ /* 0x000fc40000000000 */
[----:B------:R-:W-:-:S04]  /*1630*/  UIADD3 UR4, UPT, UPT, UR4, 0x280, URZ ;  /* 0x0000028004047890 */ /* 0x000fc8000fffe0ff */
[----:B-1----:R-:W-:-:S06]  /*1640*/  ULEA UR4, UR5, UR4, 0x18 ;  /* 0x0000000405047291 */ /* 0x002fcc000f8ec0ff */
[----:B------:R-:W-:-:S05]  /*1650*/  LEA R0, R13, UR4, 0x3 ;  /* 0x000000040d007c11 */ /* 0x000fca000f8e18ff */
[----:B------:R-:W1:Y:S01]  /*1660*/  LDS.64 R10, [R0] ;  /* 0x00000000000a7984 */ /* 0x000e620000000a00 */
[----:B0-----:R-:W-:Y:S01]  /*1670*/  DFMA R16, R16, 60, R20 ;  /* 0x404e00001010782b */ /* 0x001fe20000000014 */
[----:B------:R-:W-:-:S06]  /*1680*/  IMAD.WIDE R20, R13, 0x8, R2 ;  /* 0x000000080d147825 */ /* 0x000fcc00078e0202 */
[----:B------:R2:W-:Y:S04]  /*1690*/  STG.E.64 desc[UR6][R18.64], R16 ;  /* 0x0000001012007986 */ /* 0x0005e8000c101b06 */
[----:B------:R-:W1:Y:S02]  /*16a0*/  LDG.E.64 R22, desc[UR6][R20.64] ;  /* 0x0000000614167981 */ /* 0x000e64000c1e1b00 */
[----:B-1----:R-:W-:-:S07]  /*16b0*/  DFMA R10, R10, 60, R22 ;  /* 0x404e00000a0a782b */ /* 0x002fce0000000016 */
[----:B------:R2:W-:Y:S04]  /*16c0*/  STG.E.64 desc[UR6][R20.64], R10 ;  /* 0x0000000a14007986 */ /* 0x0005e8000c101b06 */
.L_x_34:
[----:B0-----:R-:W-:Y:S05]  /*16d0*/  BSYNC.RECONVERGENT B1 ;  /* 0x0000000000017941 */ /* 0x001fea0003800200 */
.L_x_33:
[----:B----4-:R-:W-:-:S05]  /*16e0*/  IMAD.IADD R13, R24, 0x1, R13 ;  /* 0x00000001180d7824 */ /* 0x010fca00078e020d */
[----:B------:R-:W-:-:S13]  /*16f0*/  ISETP.GE.AND P0, PT, R13, R12, PT ;  /* 0x0000000c0d00720c */ /* 0x000fda0003f06270 */
[----:B------:R-:W-:Y:S05]  /*1700*/  @!P0 BRA `(.L_x_35) ;  /* 0xfffffffc008c8947 */ /* 0x000fea000383ffff */
.L_x_32:
[----:B0-2---:R-:W-:Y:S05]  /*1710*/  BSYNC.RECONVERGENT B0 ;  /* 0x0000000000007941 */ /* 0x005fea0003800200 */
.L_x_31:
[----:B------:R-:W-:Y:S01]  /*1720*/  BAR.SYNC.DEFER_BLOCKING 0x0 ;  /* 0x0000000000007b1d */ /* 0x000fe20000010000 */
[----:B------:R-:W-:-:S13]  /*1730*/  ISETP.GE.AND P0, PT, R9, R12, PT ;  /* 0x0000000c0900720c */ /* 0x000fda0003f06270 */
[----:B------:R-:W-:Y:S05]  /*1740*/  @P0 EXIT ;  /* 0x000000000000094d */ /* 0x000fea0003800000 */
[----:B------:R-:W0:Y:S01]  /*1750*/  S2R R8, SR_TID.X ;  /* 0x0000000000087919 */ /* 0x000e220000002100 */
[----:B-1----:R-:W1:Y:S01]  /*1760*/  LDC R0, c[0x0][0x370] ;  /* 0x0000dc00ff007b82 */ /* 0x002e620000000800 */
[----:B------:R-:W2:Y:S07]  /*1770*/  LDCU UR4, c[0x0][0x384] ;  /* 0x00007080ff0477ac */ /* 0x000eae0008000800 */
[----:B------:R-:W3:Y:S08]  /*1780*/  LDC.64 R2, c[0x0][0x388] ;  /* 0x0000e200ff027b82 */ /* 0x000ef00000000a00 */
[----:B------:R-:W4:Y:S08]  /*1790*/  LDC.64 R4, c[0x0][0x390] ;  /* 0x0000e400ff047b82 */ /* 0x000f300000000a00 */
[----:B------:R-:W1:Y:S01]  /*17a0*/  LDC.64 R6, c[0x0][0x398] ;  /* 0x0000e600ff067b82 */ /* 0x000e620000000a00 */
[----:B0-----:R-:W-:-:S07]  /*17b0*/  ISETP.NE.AND P1, PT, R8, RZ, PT ;  /* 0x000000ff0800720c */ /* 0x001fce0003f25270 */
[----:B------:R-:W0:Y:S08]  /*17c0*/  LDC.64 R10, c[0x0][0x3b0] ;  /* 0x0000ec00ff0a7b82 */ /* 0x000e300000000a00 */
[----:B------:R-:W0:Y:S08]  /*17d0*/  LDC.64 R12, c[0x0][0x3a0] ;  /* 0x0000e800ff0c7b82 */ /* 0x000e300000000a00 */
[----:B--2---:R-:W0:Y:S02]  /*17e0*/  LDC.64 R14, c[0x0][0x3a8] ;  /* 0x0000ea00ff0e7b82 */ /* 0x004e240000000a00 */
.L_x_38:
[----:B------:R-:W-:Y:S04]  /*17f0*/  BSSY.RECONVERGENT B0, `(.L_x_36) ;  /* 0x0000014000007945 */ /* 0x000fe80003800200 */
[----:B--2---:R-:W-:Y:S05]  /*1800*/  @P1 BRA `(.L_x_37) ;  /* 0x0000000000481947 */ /* 0x004fea0003800000 */
[----:B0-----:R-:W-:-:S04]  /*1810*/  IMAD.WIDE R16, R9, 0x8, R12 ;  /* 0x0000000809107825 */ /* 0x001fc800078e020c */
[C---:B---3--:R-:W-:Y:S02]  /*1820*/  IMAD.WIDE R18, R9.reuse, 0x8, R2 ;  /* 0x0000000809127825 */ /* 0x048fe400078e0202 */
[----:B------:R-:W2:Y:S04]  /*1830*/  LDG.E.64 R16, desc[UR6][R16.64] ;  /* 0x0000000610107981 */ /* 0x000ea8000c1e1b00 */
[----:B------:R-:W2:Y:S01]  /*1840*/  LDG.E.64 R20, desc[UR6][R18.64] ;  /* 0x0000000612147981 */ /* 0x000ea2000c1e1b00 */
[----:B------:R-:W-:-:S04]  /*1850*/  IMAD.WIDE R22, R9, 0x8, R14 ;  /* 0x0000000809167825 */ /* 0x000fc800078e020e */
[----:B----4-:R-:W-:Y:S01]  /*1860*/  IMAD.WIDE R24, R9, 0x8, R4 ;  /* 0x0000000809187825 */ /* 0x010fe200078e0204 */
[----:B--2---:R-:W-:-:S07]  /*1870*/  DFMA R20, R16, 60, R20 ;  /* 0x404e00001014782b */ /* 0x004fce0000000014 */
[----:B------:R2:W-:Y:S04]  /*1880*/  STG.E.64 desc[UR6][R18.64], R20 ;  /* 0x0000001412007986 */ /* 0x0005e8000c101b06 */
[----:B------:R-:W3:Y:S04]  /*1890*/  LDG.E.64 R22, desc[UR6][R22.64] ;  /* 0x0000000616167981 */ /* 0x000ee8000c1e1b00 */
[----:B------:R-:W3:Y:S01]  /*18a0*/  LDG.E.64 R26, desc[UR6][R24.64] ;  /* 0x00000006181a7981 */ /* 0x000ee2000c1e1b00 */
[----:B------:R-:W-:-:S04]  /*18b0*/  IMAD.WIDE R28, R9, 0x8, R10 ;  /* 0x00000008091c7825 */ /* 0x000fc800078e020a */
[----:B-1----:R-:W-:Y:S01]  /*18c0*/  IMAD.WIDE R30, R9, 0x8, R6 ;  /* 0x00000008091e7825 */ /* 0x002fe200078e0206 */
[----:B---3--:R-:W-:-:S07]  /*18d0*/  DFMA R26, R22, 60, R26 ;  /* 0x404e0000161a782b */ /* 0x008fce000000001a */
[----:B------:R2:W-:Y:S04]  /*18e0*/  STG.E.64 desc[UR6][R24.64], R26 ;  /* 0x0000001a18007986 */ /* 0x0005e8000c101b06 */
[----:B------:R-:W3:Y:S04]  /*18f0*/  LDG.E.64 R28, desc[UR6][R28.64] ;  /* 0x000000061c1c7981 */ /* 0x000ee8000c1e1b00 */
[----:B------:R-:W3:Y:S02]  /*1900*/  LDG.E.64 R16, desc[UR6][R30.64] ;  /* 0x000000061e107981 */ /* 0x000ee4000c1e1b00 */
[----:B---3--:R-:W-:-:S07]  /*1910*/  DFMA R16, R28, 60, R16 ;  /* 0x404e00001c10782b */ /* 0x008fce0000000010 */
[----:B------:R2:W-:Y:S04]  /*1920*/  STG.E.64 desc[UR6][R30.64], R16 ;  /* 0x000000101e007986 */ /* 0x0005e8000c101b06 */
.L_x_37:
[----:B------:R-:W-:Y:S05]  /*1930*/  BSYNC.RECONVERGENT B0 ;  /* 0x0000000000007941 */ /* 0x000fea0003800200 */
.L_x_36:
[----:B-1----:R-:W-:-:S05]  /*1940*/  IMAD.IADD R9, R0, 0x1, R9 ;  /* 0x0000000100097824 */ /* 0x002fca00078e0209 */
[----:B------:R-:W-:-:S13]  /*1950*/  ISETP.GE.AND P0, PT, R9, UR4, PT ;  /* 0x0000000409007c0c */ /* 0x000fda000bf06270 */
[----:B------:R-:W-:Y:S05]  /*1960*/  @!P0 BRA `(.L_x_38) ;  /* 0xfffffffc00a08947 */ /* 0x000fea000383ffff */
[----:B------:R-:W-:Y:S05]  /*1970*/  EXIT ;  /* 0x000000000000794d */ /* 0x000fea0003800000 */
        .weak           $__internal_0_$__cuda_sm20_div_rn_f64_full
        .type           $__internal_0_$__cuda_sm20_div_rn_f64_full,@function
        .size           $__internal_0_$__cuda_sm20_div_rn_f64_full,($_Z8run_stepiiPdS_S_S_S_S_S_Pi$__internal_accurate_pow - $__internal_0_$__cuda_sm20_div_rn_f64_full)
$__internal_0_$__cuda_sm20_div_rn_f64_full:
[C---:B------:R-:W-:Y:S01]  /*1980*/  FSETP.GEU.AND P0, PT, |R23|.reuse, 1.469367938527859385e-39, PT ;  /* 0x001000001700780b */ /* 0x040fe20003f0e200 */
[----:B------:R-:W-:Y:S01]  /*1990*/  IMAD.MOV.U32 R30, RZ, RZ, 0x1 ;  /* 0x00000001ff1e7424 */ /* 0x000fe200078e00ff */
[----:B------:R-:W-:Y:S01]  /*19a0*/  LOP3.LUT R14, R23, 0x800fffff, RZ, 0xc0, !PT ;  /* 0x800fffff170e7812 */ /* 0x000fe200078ec0ff */
[----:B------:R-:W-:Y:S01]  /*19b0*/  BSSY.RECONVERGENT B3, `(.L_x_39) ;  /* 0x0000054000037945 */ /* 0x000fe20003800200 */
[C---:B------:R-:W-:Y:S02]  /*19c0*/  FSETP.GEU.AND P3, PT, |R29|.reuse, 1.469367938527859385e-39, PT ;  /* 0x001000001d00780b */ /* 0x040fe40003f6e200 */
[----:B------:R-:W-:Y:S01]  /*19d0*/  LOP3.LUT R15, R14, 0x3ff00000, RZ, 0xfc, !PT ;  /* 0x3ff000000e0f7812 */ /* 0x000fe200078efcff */
[----:B------:R-:W-:Y:S01]  /*19e0*/  IMAD.MOV.U32 R14, RZ, RZ, R22 ;  /* 0x000000ffff0e7224 */ /* 0x000fe200078e0016 */
[----:B------:R-:W-:Y:S02]  /*19f0*/  LOP3.LUT R13, R29, 0x7ff00000, RZ, 0xc0, !PT ;  /* 0x7ff000001d0d7812 */ /* 0x000fe400078ec0ff */
[----:B------:R-:W-:-:S03]  /*1a00*/  LOP3.LUT R40, R23, 0x7ff00000, RZ, 0xc0, !PT ;  /* 0x7ff0000017287812 */ /* 0x000fc600078ec0ff */
[----:B------:R-:W-:Y:S01]  /*1a10*/  @!P0 DMUL R14, R22, 8.98846567431157953865e+307 ;  /* 0x7fe00000160e8828 */ /* 0x000fe20000000000 */
[----:B------:R-:W-:-:S03]  /*1a20*/  ISETP.GE.U32.AND P1, PT, R13, R40, PT ;  /* 0x000000280d00720c */ /* 0x000fc60003f26070 */
[----:B------:R-:W-:Y:S02]  /*1a30*/  @!P3 LOP3.LUT R12, R23, 0x7ff00000, RZ, 0xc0, !PT ;  /* 0x7ff00000170cb812 */ /* 0x000fe400078ec0ff */
[----:B------:R-:W0:Y:S02]  /*1a40*/  MUFU.RCP64H R31, R15 ;  /* 0x0000000f001f7308 */ /* 0x000e240000001800 */
[----:B------:R-:W-:Y:S01]  /*1a50*/  @!P3 ISETP.GE.U32.AND P4, PT, R13, R12, PT ;  /* 0x0000000c0d00b20c */ /* 0x000fe20003f86070 */
[----:B------:R-:W-:Y:S01]  /*1a60*/  IMAD.MOV.U32 R12, RZ, RZ, 0x1ca00000 ;  /* 0x1ca00000ff0c7424 */ /* 0x000fe200078e00ff */
[----:B------:R-:W-:-:S04]  /*1a70*/  @!P0 LOP3.LUT R40, R15, 0x7ff00000, RZ, 0xc0, !PT ;  /* 0x7ff000000f288812 */ /* 0x000fc800078ec0ff */
[----:B------:R-:W-:-:S04]  /*1a80*/  @!P3 SEL R35, R12, 0x63400000, !P4 ;  /* 0x634000000c23b807 */ /* 0x000fc80006000000 */
[----:B------:R-:W-:-:S04]  /*1a90*/  @!P3 LOP3.LUT R36, R35, 0x80000000, R29, 0xf8, !PT ;  /* 0x800000002324b812 */ /* 0x000fc800078ef81d */
[----:B------:R-:W-:Y:S01]  /*1aa0*/  @!P3 LOP3.LUT R37, R36, 0x100000, RZ, 0xfc, !PT ;  /* 0x001000002425b812 */ /* 0x000fe200078efcff */
[----:B0-----:R-:W-:Y:S01]  /*1ab0*/  DFMA R32, R30, -R14, 1 ;  /* 0x3ff000001e20742b */ /* 0x001fe2000000080e */
[----:B------:R-:W-:-:S07]  /*1ac0*/  @!P3 IMAD.MOV.U32 R36, RZ, RZ, RZ ;  /* 0x000000ffff24b224 */ /* 0x000fce00078e00ff */
[----:B------:R-:W-:-:S08]  /*1ad0*/  DFMA R32, R32, R32, R32 ;  /* 0x000000202020722b */ /* 0x000fd00000000020 */
[----:B------:R-:W-:Y:S01]  /*1ae0*/  DFMA R32, R30, R32, R30 ;  /* 0x000000201e20722b */ /* 0x000fe2000000001e */
[----:B------:R-:W-:Y:S01]  /*1af0*/  SEL R31, R12, 0x63400000, !P1 ;  /* 0x634000000c1f7807 */ /* 0x000fe20004800000 */
[----:B------:R-:W-:-:S03]  /*1b00*/  IMAD.MOV.U32 R30, RZ, RZ, R28 ;  /* 0x000000ffff1e7224 */ /* 0x000fc600078e001c */
[----:B------:R-:W-:-:S03]  /*1b10*/  LOP3.LUT R31, R31, 0x800fffff, R29, 0xf8, !PT ;  /* 0x800fffff1f1f7812 */ /* 0x000fc600078ef81d */
[----:B------:R-:W-:-:S03]  /*1b20*/  DFMA R34, R32, -R14, 1 ;  /* 0x3ff000002022742b */ /* 0x000fc6000000080e */
[----:B------:R-:W-:-:S05]  /*1b30*/  @!P3 DFMA R30, R30, 2, -R36 ;  /* 0x400000001e1eb82b */ /* 0x000fca0000000824 */
[----:B------:R-:W-:-:S08]  /*1b40*/  DFMA R34, R32, R34, R32 ;  /* 0x000000222022722b */ /* 0x000fd00000000020 */
[----:B------:R-:W-:-:S08]  /*1b50*/  DMUL R32, R34, R30 ;  /* 0x0000001e22207228 */ /* 0x000fd00000000000 */
[----:B------:R-:W-:-:S08]  /*1b60*/  DFMA R36, R32, -R14, R30 ;  /* 0x8000000e2024722b */ /* 0x000fd0000000001e */
[----:B------:R-:W-:Y:S01]  /*1b70*/  DFMA R36, R34, R36, R32 ;  /* 0x000000242224722b */ /* 0x000fe20000000020 */
[----:B------:R-:W-:Y:S01]  /*1b80*/  IMAD.MOV.U32 R33, RZ, RZ, R13 ;  /* 0x000000ffff217224 */ /* 0x000fe200078e000d */
[----:B------:R-:W-:Y:S01]  /*1b90*/  @!P3 LOP3.LUT R33, R31, 0x7ff00000, RZ, 0xc0, !PT ;  /* 0x7ff000001f21b812 */ /* 0x000fe200078ec0ff */
[----:B------:R-:W-:-:S04]  /*1ba0*/  VIADD R34, R40, 0xffffffff ;  /* 0xffffffff28227836 */ /* 0x000fc80000000000 */
[----:B------:R-:W-:-:S05]  /*1bb0*/  VIADD R32, R33, 0xffffffff ;  /* 0xffffffff21207836 */ /* 0x000fca0000000000 */
[----:B------:R-:W-:-:S04]  /*1bc0*/  ISETP.GT.U32.AND P0, PT, R32, 0x7feffffe, PT ;  /* 0x7feffffe2000780c */ /* 0x000fc80003f04070 */
[----:B------:R-:W-:-:S13]  /*1bd0*/  ISETP.GT.U32.OR P0, PT, R34, 0x7feffffe, P0 ;  /* 0x7feffffe2200780c */ /* 0x000fda0000704470 */
[----:B------:R-:W-:Y:S05]  /*1be0*/  @P0 BRA `(.L_x_40) ;  /* 0x00000000006c0947 */ /* 0x000fea0003800000 */
[----:B------:R-:W-:-:S04]  /*1bf0*/  LOP3.LUT R32, R23, 0x7ff00000, RZ, 0xc0, !PT ;  /* 0x7ff0000017207812 */ /* 0x000fc800078ec0ff */
[CC--:B------:R-:W-:Y:S02]  /*1c00*/  VIADDMNMX R28, R13.reuse, -R32.reuse, 0xb9600000, !PT ;  /* 0xb96000000d1c7446 */ /* 0x0c0fe40007800920 */
[----:B------:R-:W-:Y:S02]  /*1c10*/  ISETP.GE.U32.AND P0, PT, R13, R32, PT ;  /* 0x000000200d00720c */ /* 0x000fe40003f06070 */
[----:B------:R-:W-:Y:S02]  /*1c20*/  VIMNMX R28, PT, PT, R28, 0x46a00000, PT ;  /* 0x46a000001c1c7848 */ /* 0x000fe40003fe0100 */
[----:B------:R-:W-:-:S05]  /*1c30*/  SEL R13, R12, 0x63400000, !P0 ;  /* 0x634000000c0d7807 */ /* 0x000fca0004000000 */
[----:B------:R-:W-:Y:S02]  /*1c40*/  IMAD.IADD R32, R28, 0x1, -R13 ;  /* 0x000000011c207824 */ /* 0x000fe400078e0a0d */
[----:B------:R-:W-:Y:S02]  /*1c50*/  IMAD.MOV.U32 R28, RZ, RZ, RZ ;  /* 0x000000ffff1c7224 */ /* 0x000fe400078e00ff */
[----:B------:R-:W-:-:S06]  /*1c60*/  VIADD R29, R32, 0x7fe00000 ;  /* 0x7fe00000201d7836 */ /* 0x000fcc0000000000 */
[----:B------:R-:W-:-:S10]  /*1c70*/  DMUL R12, R36, R28 ;  /* 0x0000001c240c7228 */ /* 0x000fd40000000000 */
[----:B------:R-:W-:-:S13]  /*1c80*/  FSETP.GTU.AND P0, PT, |R13|, 1.469367938527859385e-39, PT ;  /* 0x001000000d00780b */ /* 0x000fda0003f0c200 */
[----:B------:R-:W-:Y:S05]  /*1c90*/  @P0 BRA `(.L_x_41) ;  /* 0x0000000000940947 */ /* 0x000fea0003800000 */
[----:B------:R-:W-:Y:S01]  /*1ca0*/  DFMA R14, R36, -R14, R30 ;  /* 0x8000000e240e722b */ /* 0x000fe2000000001e */
[----:B------:R-:W-:-:S09]  /*1cb0*/  IMAD.MOV.U32 R28, RZ, RZ, RZ ;  /* 0x000000ffff1c7224 */ /* 0x000fd200078e00ff */
[C---:B------:R-:W-:Y:S02]  /*1cc0*/  FSETP.NEU.AND P0, PT, R15.reuse, RZ, PT ;  /* 0x000000ff0f00720b */ /* 0x040fe40003f0d000 */
[----:B------:R-:W-:-:S04]  /*1cd0*/  LOP3.LUT R23, R15, 0x80000000, R23, 0x48, !PT ;  /* 0x800000000f177812 */ /* 0x000fc800078e4817 */
[----:B------:R-:W-:-:S07]  /*1ce0*/  LOP3.LUT R29, R23, R29, RZ, 0xfc, !PT ;  /* 0x0000001d171d7212 */ /* 0x000fce00078efcff */
[----:B------:R-:W-:Y:S05]  /*1cf0*/  @!P0 BRA `(.L_x_41) ;  /* 0x00000000007c8947 */ /* 0x000fea0003800000 */
[----:B------:R-:W-:Y:S01]  /*1d00*/  IMAD.MOV R15, RZ, RZ, -R32 ;  /* 0x000000ffff0f7224 */ /* 0x000fe200078e0a20 */
[----:B------:R-:W-:Y:S01]  /*1d10*/  DMUL.RP R28, R36, R28 ;  /* 0x0000001c241c7228 */ /* 0x000fe20000008000 */
[----:B------:R-:W-:-:S06]  /*1d20*/  IMAD.MOV.U32 R14, RZ, RZ, RZ ;  /* 0x000000ffff0e7224 */ /* 0x000fcc00078e00ff */
[----:B------:R-:W-:-:S03]  /*1d30*/  DFMA R14, R12, -R14, R36 ;  /* 0x8000000e0c0e722b */ /* 0x000fc60000000024 */
[----:B------:R-:W-:-:S03]  /*1d40*/  LOP3.LUT R23, R29, R23, RZ, 0x3c, !PT ;  /* 0x000000171d177212 */ /* 0x000fc600078e3cff */
[----:B------:R-:W-:-:S04]  /*1d50*/  IADD3 R14, PT, PT, -R32, -0x43300000, RZ ;  /* 0xbcd00000200e7810 */ /* 0x000fc80007ffe1ff */
[----:B------:R-:W-:-:S04]  /*1d60*/  FSETP.NEU.AND P0, PT, |R15|, R14, PT ;  /* 0x0000000e0f00720b */ /* 0x000fc80003f0d200 */
[----:B------:R-:W-:Y:S02]  /*1d70*/  FSEL R12, R28, R12, !P0 ;  /* 0x0000000c1c0c7208 */ /* 0x000fe40004000000 */
[----:B------:R-:W-:Y:S01]  /*1d80*/  FSEL R13, R23, R13, !P0 ;  /* 0x0000000d170d7208 */ /* 0x000fe20004000000 */
[----:B------:R-:W-:Y:S06]  /*1d90*/  BRA `(.L_x_41) ;  /* 0x0000000000547947 */ /* 0x000fec0003800000 */
.L_x_40:
[----:B------:R-:W-:-:S14]  /*1da0*/  DSETP.NAN.AND P0, PT, R28, R28, PT ;  /* 0x0000001c1c00722a */ /* 0x000fdc0003f08000 */
[----:B------:R-:W-:Y:S05]  /*1db0*/  @P0 BRA `(.L_x_42) ;  /* 0x0000000000440947 */ /* 0x000fea0003800000 */
[----:B------:R-:W-:-:S14]  /*1dc0*/  DSETP.NAN.AND P0, PT, R22, R22, PT ;  /* 0x000000161600722a */ /* 0x000fdc0003f08000 */
[----:B------:R-:W-:Y:S05]  /*1dd0*/  @P0 BRA `(.L_x_43) ;  /* 0x0000000000300947 */ /* 0x000fea0003800000 */
[----:B------:R-:W-:Y:S01]  /*1de0*/  ISETP.NE.AND P0, PT, R33, R40, PT ;  /* 0x000000282100720c */ /* 0x000fe20003f05270 */
[----:B------:R-:W-:Y:S02]  /*1df0*/  IMAD.MOV.U32 R12, RZ, RZ, 0x0 ;  /* 0x00000000ff0c7424 */ /* 0x000fe400078e00ff */
[----:B------:R-:W-:-:S10]  /*1e00*/  IMAD.MOV.U32 R13, RZ, RZ, -0x80000 ;  /* 0xfff80000ff0d7424 */ /* 0x000fd400078e00ff */
[----:B------:R-:W-:Y:S05]  /*1e10*/  @!P0 BRA `(.L_x_41) ;  /* 0x0000000000348947 */ /* 0x000fea0003800000 */
[----:B------:R-:W-:Y:S02]  /*1e20*/  ISETP.NE.AND P0, PT, R33, 0x7ff00000, PT ;  /* 0x7ff000002100780c */ /* 0x000fe40003f05270 */
[----:B------:R-:W-:Y:S02]  /*1e30*/  LOP3.LUT R13, R29, 0x80000000, R23, 0x48, !PT ;  /* 0x800000001d0d7812 */ /* 0x000fe400078e4817 */
[----:B------:R-:W-:-:S13]  /*1e40*/  ISETP.EQ.OR P0, PT, R40, RZ, !P0 ;  /* 0x000000ff2800720c */ /* 0x000fda0004702670 */
[----:B------:R-:W-:Y:S01]  /*1e50*/  @P0 LOP3.LUT R14, R13, 0x7ff00000, RZ, 0xfc, !PT ;  /* 0x7ff000000d0e0812 */ /* 0x000fe200078efcff */
[----:B------:R-:W-:Y:S02]  /*1e60*/  @!P0 IMAD.MOV.U32 R12, RZ, RZ, RZ ;  /* 0x000000ffff0c8224 */ /* 0x000fe400078e00ff */
[----:B------:R-:W-:Y:S02]  /*1e70*/  @P0 IMAD.MOV.U32 R12, RZ, RZ, RZ ;  /* 0x000000ffff0c0224 */ /* 0x000fe400078e00ff */
[----:B------:R-:W-:Y:S01]  /*1e80*/  @P0 IMAD.MOV.U32 R13, RZ, RZ, R14 ;  /* 0x000000ffff0d0224 */ /* 0x000fe200078e000e */
[----:B------:R-:W-:Y:S06]  /*1e90*/  BRA `(.L_x_41) ;  /* 0x0000000000147947 */ /* 0x000fec0003800000 */
.L_x_43:
[----:B------:R-:W-:Y:S01]  /*1ea0*/  LOP3.LUT R13, R23, 0x80000, RZ, 0xfc, !PT ;  /* 0x00080000170d7812 */ /* 0x000fe200078efcff */
[----:B------:R-:W-:Y:S01]  /*1eb0*/  IMAD.MOV.U32 R12, RZ, RZ, R22 ;  /* 0x000000ffff0c7224 */ /* 0x000fe200078e0016 */
[----:B------:R-:W-:Y:S06]  /*1ec0*/  BRA `(.L_x_41) ;  /* 0x0000000000087947 */ /* 0x000fec0003800000 */
.L_x_42:
[----:B------:R-:W-:Y:S01]  /*1ed0*/  LOP3.LUT R13, R29, 0x80000, RZ, 0xfc, !PT ;  /* 0x000800001d0d7812 */ /* 0x000fe200078efcff */
[----:B------:R-:W-:-:S07]  /*1ee0*/  IMAD.MOV.U32 R12, RZ, RZ, R28 ;  /* 0x000000ffff0c7224 */ /* 0x000fce00078e001c */
.L_x_41:
[----:B------:R-:W-:Y:S05]  /*1ef0*/  BSYNC.RECONVERGENT B3 ;  /* 0x0000000000037941 */ /* 0x000fea0003800200 */
.L_x_39:
[----:B------:R-:W-:-:S04]  /*1f00*/  IMAD.MOV.U32 R39, RZ, RZ, 0x0 ;  /* 0x00000000ff277424 */ /* 0x000fc800078e00ff */
[----:B------:R-:W-:Y:S05]  /*1f10*/  RET.REL.NODEC R38 `(_Z8run_stepiiPdS_S_S_S_S_S_Pi) ;  /* 0xffffffe026387950 */ /* 0x000fea0003c3ffff */
        .type           $_Z8run_stepiiPdS_S_S_S_S_S_Pi$__internal_accurate_pow,@function
        .size           $_Z8run_stepiiPdS_S_S_S_S_S_Pi$__internal_accurate_pow,($_Z8run_stepiiPdS_S_S_S_S_S_Pi$__internal_trig_reduction_slowpathd - $_Z8run_stepiiPdS_S_S_S_S_S_Pi$__internal_accurate_pow)
$_Z8run_stepiiPdS_S_S_S_S_S_Pi$__internal_accurate_pow:
[----:B------:R-:W-:Y:S01]  /*1f20*/  ISETP.GT.U32.AND P0, PT, R37, 0xfffff, PT ;  /* 0x000fffff2500780c */ /* 0x000fe20003f04070 */
[----:B------:R-:W-:Y:S01]  /*1f30*/  IMAD.MOV.U32 R20, RZ, RZ, R37 ;  /* 0x000000ffff147224 */ /* 0x000fe200078e0025 */
[----:B------:R-:W-:Y:S01]  /*1f40*/  UMOV UR4, 0x7d2cafe2 ;  /* 0x7d2cafe200047882 */ /* 0x000fe20000000000 */
[----:B------:R-:W-:Y:S01]  /*1f50*/  IMAD.MOV.U32 R28, RZ, RZ, RZ ;  /* 0x000000ffff1c7224 */ /* 0x000fe200078e00ff */
[----:B------:R-:W-:Y:S01]  /*1f60*/  UMOV UR5, 0x3eb0f5ff ;  /* 0x3eb0f5ff00057882 */ /* 0x000fe20000000000 */
[----:B------:R-:W-:Y:S01]  /*1f70*/  UMOV UR12, 0x3b39803f ;  /* 0x3b39803f000c7882 */ /* 0x000fe20000000000 */
[----:B------:R-:W-:-:S07]  /*1f80*/  UMOV UR13, 0x3c7abc9e ;  /* 0x3c7abc9e000d7882 */ /* 0x000fce0000000000 */
[----:B------:R-:W-:-:S10]  /*1f90*/  @!P0 DMUL R40, R36, 1.80143985094819840000e+16 ;  /* 0x4350000024288828 */ /* 0x000fd40000000000 */
[----:B------:R-:W-:-:S05]  /*1fa0*/  @!P0 IMAD.MOV.U32 R20, RZ, RZ, R41 ;  /* 0x000000ffff148224 */ /* 0x000fca00078e0029 */
[----:B------:R-:W-:-:S04]  /*1fb0*/  LOP3.LUT R20, R20, 0x800fffff, RZ, 0xc0, !PT ;  /* 0x800fffff14147812 */ /* 0x000fc800078ec0ff */
[----:B------:R-:W-:Y:S01]  /*1fc0*/  LOP3.LUT R21, R20, 0x3ff00000, RZ, 0xfc, !PT ;  /* 0x3ff0000014157812 */ /* 0x000fe200078efcff */
[----:B------:R-:W-:Y:S02]  /*1fd0*/  IMAD.MOV.U32 R20, RZ, RZ, R36 ;  /* 0x000000ffff147224 */ /* 0x000fe400078e0024 */
[----:B------:R-:W-:Y:S01]  /*1fe0*/  @!P0 IMAD.MOV.U32 R20, RZ, RZ, R40 ;  /* 0x000000ffff148224 */ /* 0x000fe200078e0028 */
[----:B------:R-:W-:Y:S02]  /*1ff0*/  ISETP.GE.U32.AND P1, PT, R21, 0x3ff6a09f, PT ;  /* 0x3ff6a09f1500780c */ /* 0x000fe40003f26070 */
[----:B------:R-:W-:Y:S02]  /*2000*/  SHF.R.U32.HI R40, RZ, 0x14, R37 ;  /* 0x00000014ff287819 */ /* 0x000fe40000011625 */
[----:B------:R-:W-:-:S09]  /*2010*/  @!P0 LEA.HI R40, R41, 0xffffffca, RZ, 0xc ;  /* 0xffffffca29288811 */ /* 0x000fd200078f60ff */
[----:B------:R-:W-:-:S04]  /*2020*/  @P1 VIADD R23, R21, 0xfff00000 ;  /* 0xfff0000015171836 */ /* 0x000fc80000000000 */
[----:B------:R-:W-:-:S06]  /*2030*/  @P1 IMAD.MOV.U32 R21, RZ, RZ, R23 ;  /* 0x000000ffff151224 */ /* 0x000fcc00078e0017 */
[C---:B------:R-:W-:Y:S02]  /*2040*/  DADD R30, R20.reuse, 1 ;  /* 0x3ff00000141e7429 */ /* 0x040fe40000000000 */
[----:B------:R-:W-:-:S04]  /*2050*/  DADD R20, R20, -1 ;  /* 0xbff0000014147429 */ /* 0x000fc80000000000 */
[----:B------:R-:W0:Y:S02]  /*2060*/  MUFU.RCP64H R29, R31 ;  /* 0x0000001f001d7308 */ /* 0x000e240000001800 */
[----:B0-----:R-:W-:-:S08]  /*2070*/  DFMA R22, -R30, R28, 1 ;  /* 0x3ff000001e16742b */ /* 0x001fd0000000011c */
[----:B------:R-:W-:-:S08]  /*2080*/  DFMA R22, R22, R22, R22 ;  /* 0x000000161616722b */ /* 0x000fd00000000016 */
[----:B------:R-:W-:Y:S01]  /*2090*/  DFMA R28, R28, R22, R28 ;  /* 0x000000161c1c722b */ /* 0x000fe2000000001c */
[----:B------:R-:W-:Y:S02]  /*20a0*/  IMAD.MOV.U32 R22, RZ, RZ, 0x41ad3b5a ;  /* 0x41ad3b5aff167424 */ /* 0x000fe400078e00ff */
[----:B------:R-:W-:-:S05]  /*20b0*/  IMAD.MOV.U32 R23, RZ, RZ, 0x3ed0f5d2 ;  /* 0x3ed0f5d2ff177424 */ /* 0x000fca00078e00ff */
[----:B------:R-:W-:-:S08]  /*20c0*/  DMUL R38, R20, R28 ;  /* 0x0000001c14267228 */ /* 0x000fd00000000000 */
[----:B------:R-:W-:-:S08]  /*20d0*/  DFMA R38, R20, R28, R38 ;  /* 0x0000001c1426722b */ /* 0x000fd00000000026 */
[----:B------:R-:W-:-:S08]  /*20e0*/  DMUL R32, R38, R38 ;  /* 0x0000002626207228 */ /* 0x000fd00000000000 */
[----:B------:R-:W-:Y:S01]  /*20f0*/  DFMA R22, R32, UR4, R22 ;  /* 0x0000000420167c2b */ /* 0x000fe20008000016 */
[----:B------:R-:W-:Y:S01]  /*2100*/  UMOV UR4, 0x75488a3f ;  /* 0x75488a3f00047882 */ /* 0x000fe20000000000 */
[----:B------:R-:W-:-:S06]  /*2110*/  UMOV UR5, 0x3ef3b20a ;  /* 0x3ef3b20a00057882 */ /* 0x000fcc0000000000 */
[----:B------:R-:W-:Y:S01]  /*2120*/  DFMA R30, R32, R22, UR4 ;  /* 0x00000004201e7e2b */ /* 0x000fe20008000016 */
[----:B------:R-:W-:Y:S01]  /*2130*/  UMOV UR4, 0xe4faecd5 ;  /* 0xe4faecd500047882 */ /* 0x000fe20000000000 */
[----:B------:R-:W-:Y:S01]  /*2140*/  UMOV UR5, 0x3f1745cd ;  /* 0x3f1745cd00057882 */ /* 0x000fe20000000000 */
[----:B------:R-:W-:-:S05]  /*2150*/  DADD R22, R20, -R38 ;  /* 0x0000000014167229 */ /* 0x000fca0000000826 */
[----:B------:R-:W-:Y:S01]  /*2160*/  DFMA R30, R32, R30, UR4 ;  /* 0x00000004201e7e2b */ /* 0x000fe2000800001e */
[----:B------:R-:W-:Y:S01]  /*2170*/  UMOV UR4, 0x258a578b ;  /* 0x258a578b00047882 */ /* 0x000fe20000000000 */
[----:B------:R-:W-:Y:S01]  /*2180*/  UMOV UR5, 0x3f3c71c7 ;  /* 0x3f3c71c700057882 */ /* 0x000fe20000000000 */
[----:B------:R-:W-:-:S05]  /*2190*/  DADD R22, R22, R22 ;  /* 0x0000000016167229 */ /* 0x000fca0000000016 */
[----:B------:R-:W-:Y:S01]  /*21a0*/  DFMA R30, R32, R30, UR4 ;  /* 0x00000004201e7e2b */ /* 0x000fe2000800001e */
[----:B------:R-:W-:Y:S01]  /*21b0*/  UMOV UR4, 0x9242b910 ;  /* 0x9242b91000047882 */ /* 0x000fe20000000000 */
[----:B------:R-:W-:Y:S01]  /*21c0*/  UMOV UR5, 0x3f624924 ;  /* 0x3f62492400057882 */ /* 0x000fe20000000000 */
[----:B------:R-:W-:-:S05]  /*21d0*/  DFMA R22, R20, -R38, R22 ;  /* 0x800000261416722b */ /* 0x000fca0000000016 */
[----:B------:R-:W-:Y:S01]  /*21e0*/  DFMA R30, R32, R30, UR4 ;  /* 0x00000004201e7e2b */ /* 0x000fe2000800001e */
[----:B------:R-:W-:Y:S01]  /*21f0*/  UMOV UR4, 0x99999dfb ;  /* 0x99999dfb00047882 */ /* 0x000fe20000000000 */
[----:B------:R-:W-:Y:S01]  /*2200*/  UMOV UR5, 0x3f899999 ;  /* 0x3f89999900057882 */ /* 0x000fe20000000000 */
[----:B------:R-:W-:Y:S02]  /*2210*/  DMUL R22, R28, R22 ;  /* 0x000000161c167228 */ /* 0x000fe40000000000 */
[----:B------:R-:W-:-:S03]  /*2220*/  DMUL R28, R38, R38 ;  /* 0x00000026261c7228 */ /* 0x000fc60000000000 */
[----:B------:R-:W-:Y:S01]  /*2230*/  DFMA R30, R32, R30, UR4 ;  /* 0x00000004201e7e2b */ /* 0x000fe2000800001e */
[----:B------:R-:W-:Y:S01]  /*2240*/  UMOV UR4, 0x55555555 ;  /* 0x5555555500047882 */ /* 0x000fe20000000000 */
[----:B------:R-:W-:-:S06]  /*2250*/  UMOV UR5, 0x3fb55555 ;  /* 0x3fb5555500057882 */ /* 0x000fcc0000000000 */
[----:B------:R-:W-:-:S08]  /*2260*/  DFMA R20, R32, R30, UR4 ;  /* 0x0000000420147e2b */ /* 0x000fd0000800001e */
[----:B------:R-:W-:Y:S01]  /*2270*/  DADD R34, -R20, UR4 ;  /* 0x0000000414227e29 */ /* 0x000fe20008000100 */
[----:B------:R-:W-:Y:S01]  /*2280*/  UMOV UR4, 0xb9e7b0 ;  /* 0x00b9e7b000047882 */ /* 0x000fe20000000000 */
[----:B------:R-:W-:-:S06]  /*2290*/  UMOV UR5, 0x3c46a4cb ;  /* 0x3c46a4cb00057882 */ /* 0x000fcc0000000000 */
[----:B------:R-:W-:Y:S02]  /*22a0*/  DFMA R34, R32, R30, R34 ;  /* 0x0000001e2022722b */ /* 0x000fe40000000022 */
[----:B------:R-:W-:Y:S01]  /*22b0*/  DFMA R32, R38, R38, -R28 ;  /* 0x000000262620722b */ /* 0x000fe2000000081c */
[----:B------:R-:W-:Y:S02]  /*22c0*/  VIADD R31, R23, 0x100000 ;  /* 0x00100000171f7836 */ /* 0x000fe40000000000 */
[----:B------:R-:W-:-:S03]  /*22d0*/  IMAD.MOV.U32 R30, RZ, RZ, R22 ;  /* 0x000000ffff1e7224 */ /* 0x000fc600078e0016 */
[----:B------:R-:W-:Y:S01]  /*22e0*/  DADD R34, R34, -UR4 ;  /* 0x8000000422227e29 */ /* 0x000fe20008000000 */
[----:B------:R-:W-:Y:S01]  /*22f0*/  UMOV UR4, 0x80000000 ;  /* 0x8000000000047882 */ /* 0x000fe20000000000 */
[----:B------:R-:W-:Y:S01]  /*2300*/  UMOV UR5, 0x43300000 ;  /* 0x4330000000057882 */ /* 0x000fe20000000000 */
[C---:B------:R-:W-:Y:S02]  /*2310*/  DFMA R30, R38.reuse, R30, R32 ;  /* 0x0000001e261e722b */ /* 0x040fe40000000020 */
[----:B------:R-:W-:-:S08]  /*2320*/  DMUL R32, R38, R28 ;  /* 0x0000001c26207228 */ /* 0x000fd00000000000 */
[----:B------:R-:W-:-:S08]  /*2330*/  DFMA R36, R38, R28, -R32 ;  /* 0x0000001c2624722b */ /* 0x000fd00000000820 */
[----:B------:R-:W-:Y:S02]  /*2340*/  DFMA R36, R22, R28, R36 ;  /* 0x0000001c1624722b */ /* 0x000fe40000000024 */
[----:B------:R-:W-:-:S06]  /*2350*/  DADD R28, R20, R34 ;  /* 0x00000000141c7229 */ /* 0x000fcc0000000022 */
[----:B------:R-:W-:Y:S02]  /*2360*/  DFMA R30, R38, R30, R36 ;  /* 0x0000001e261e722b */ /* 0x000fe40000000024 */
[----:B------:R-:W-:Y:S02]  /*2370*/  DADD R36, R20, -R28 ;  /* 0x0000000014247229 */ /* 0x000fe4000000081c */
[----:B------:R-:W-:-:S06]  /*2380*/  DMUL R20, R28, R32 ;  /* 0x000000201c147228 */ /* 0x000fcc0000000000 */
[----:B------:R-:W-:Y:S02]  /*2390*/  DADD R36, R34, R36 ;  /* 0x0000000022247229 */ /* 0x000fe40000000024 */
[----:B------:R-:W-:-:S08]  /*23a0*/  DFMA R34, R28, R32, -R20 ;  /* 0x000000201c22722b */ /* 0x000fd00000000814 */
[----:B------:R-:W-:-:S08]  /*23b0*/  DFMA R30, R28, R30, R34 ;  /* 0x0000001e1c1e722b */ /* 0x000fd00000000022 */
[----:B------:R-:W-:-:S08]  /*23c0*/  DFMA R36, R36, R32, R30 ;  /* 0x000000202424722b */ /* 0x000fd0000000001e */
[----:B------:R-:W-:-:S08]  /*23d0*/  DADD R30, R20, R36 ;  /* 0x00000000141e7229 */ /* 0x000fd00000000024 */
[--C-:B------:R-:W-:Y:S02]  /*23e0*/  DADD R28, R38, R30.reuse ;  /* 0x00000000261c7229 */ /* 0x100fe4000000001e */
[----:B------:R-:W-:-:S06]  /*23f0*/  DADD R20, R20, -R30 ;  /* 0x0000000014147229 */ /* 0x000fcc000000081e */
[----:B------:R-:W-:Y:S02]  /*2400*/  DADD R38, R38, -R28 ;  /* 0x0000000026267229 */ /* 0x000fe4000000081c */
[----:B------:R-:W-:-:S06]  /*2410*/  DADD R20, R36, R20 ;  /* 0x0000000024147229 */ /* 0x000fcc0000000014 */
[----:B------:R-:W-:Y:S01]  /*2420*/  DADD R38, R30, R38 ;  /* 0x000000001e267229 */ /* 0x000fe20000000026 */
[C---:B------:R-:W-:Y:S02]  /*2430*/  VIADD R30, R40.reuse, 0xfffffc01 ;  /* 0xfffffc01281e7836 */ /* 0x040fe40000000000 */
[----:B------:R-:W-:-:S05]  /*2440*/  @P1 VIADD R30, R40, 0xfffffc02 ;  /* 0xfffffc02281e1836 */ /* 0x000fca0000000000 */
[----:B------:R-:W-:-:S08]  /*2450*/  DADD R20, R20, R38 ;  /* 0x0000000014147229 */ /* 0x000fd00000000026 */
[----:B------:R-:W-:Y:S01]  /*2460*/  DADD R32, R22, R20 ;  /* 0x0000000016207229 */ /* 0x000fe20000000014 */
[----:B------:R-:W-:Y:S01]  /*2470*/  LOP3.LUT R22, R30, 0x80000000, RZ, 0x3c, !PT ;  /* 0x800000001e167812 */ /* 0x000fe200078e3cff */
[----:B------:R-:W-:-:S06]  /*2480*/  IMAD.MOV.U32 R23, RZ, RZ, 0x43300000 ;  /* 0x43300000ff177424 */ /* 0x000fcc00078e00ff */
[----:B------:R-:W-:Y:S02]  /*2490*/  DADD R30, R28, R32 ;  /* 0x000000001c1e7229 */ /* 0x000fe40000000020 */
[----:B------:R-:W-:Y:S01]  /*24a0*/  DADD R22, R22, -UR4 ;  /* 0x8000000416167e29 */ /* 0x000fe20008000000 */
[----:B------:R-:W-:Y:S01]  /*24b0*/  UMOV UR4, 0xfefa39ef ;  /* 0xfefa39ef00047882 */ /* 0x000fe20000000000 */
[----:B------:R-:W-:-:S04]  /*24c0*/  UMOV UR5, 0x3fe62e42 ;  /* 0x3fe62e4200057882 */ /* 0x000fc80000000000 */
[--C-:B------:R-:W-:Y:S02]  /*24d0*/  DADD R34, R28, -R30.reuse ;  /* 0x000000001c227229 */ /* 0x100fe4000000081e */
[----:B------:R-:W-:-:S06]  /*24e0*/  DFMA R20, R22, UR4, R30 ;  /* 0x0000000416147c2b */ /* 0x000fcc000800001e */
[----:B------:R-:W-:Y:S02]  /*24f0*/  DADD R34, R32, R34 ;  /* 0x0000000020227229 */ /* 0x000fe40000000022 */
[----:B------:R-:W-:-:S08]  /*2500*/  DFMA R28, R22, -UR4, R20 ;  /* 0x80000004161c7c2b */ /* 0x000fd00008000014 */
[----:B------:R-:W-:-:S08]  /*2510*/  DADD R28, -R30, R28 ;  /* 0x000000001e1c7229 */ /* 0x000fd0000000011c */
[----:B------:R-:W-:-:S08]  /*2520*/  DADD R28, R34, -R28 ;  /* 0x00000000221c7229 */ /* 0x000fd0000000081c */
[----:B------:R-:W-:-:S08]  /*2530*/  DFMA R28, R22, UR12, R28 ;  /* 0x0000000c161c7c2b */ /* 0x000fd0000800001c */
[----:B------:R-:W-:-:S08]  /*2540*/  DADD R22, R20, R28 ;  /* 0x0000000014167229 */ /* 0x000fd0000000001c */
[----:B------:R-:W-:Y:S02]  /*2550*/  DADD R20, R20, -R22 ;  /* 0x0000000014147229 */ /* 0x000fe40000000816 */
[----:B------:R-:W-:-:S06]  /*2560*/  DMUL R30, R22, 1.5 ;  /* 0x3ff80000161e7828 */ /* 0x000fcc0000000000 */
[----:B------:R-:W-:Y:S02]  /*2570*/  DADD R20, R28, R20 ;  /* 0x000000001c147229 */ /* 0x000fe40000000014 */
[----:B------:R-:W-:-:S08]  /*2580*/  DFMA R32, R22, 1.5, -R30 ;  /* 0x3ff800001620782b */ /* 0x000fd0000000081e */
[----:B------:R-:W-:Y:S01]  /*2590*/  DFMA R32, R20, 1.5, R32 ;  /* 0x3ff800001420782b */ /* 0x000fe20000000020 */
[----:B------:R-:W-:Y:S02]  /*25a0*/  IMAD.MOV.U32 R20, RZ, RZ, 0x652b82fe ;  /* 0x652b82feff147424 */ /* 0x000fe400078e00ff */
[----:B------:R-:W-:-:S05]  /*25b0*/  IMAD.MOV.U32 R21, RZ, RZ, 0x3ff71547 ;  /* 0x3ff71547ff157424 */ /* 0x000fca00078e00ff */
[----:B------:R-:W-:-:S08]  /*25c0*/  DADD R22, R30, R32 ;  /* 0x000000001e167229 */ /* 0x000fd00000000020 */
[----:B------:R-:W-:Y:S02]  /*25d0*/  DFMA R20, R22, R20, 6.75539944105574400000e+15 ;  /* 0x433800001614742b */ /* 0x000fe40000000014 */
[----:B------:R-:W-:Y:S01]  /*25e0*/  FSETP.GEU.AND P0, PT, |R23|, 4.1917929649353027344, PT ;  /* 0x4086232b1700780b */ /* 0x000fe20003f0e200 */
[----:B------:R-:W-:-:S05]  /*25f0*/  DADD R30, R30, -R22 ;  /* 0x000000001e1e7229 */ /* 0x000fca0000000816 */
[----:B------:R-:W-:-:S03]  /*2600*/  DADD R28, R20, -6.75539944105574400000e+15 ;  /* 0xc3380000141c7429 */ /* 0x000fc60000000000 */
[----:B------:R-:W-:-:S05]  /*2610*/  DADD R32, R32, R30 ;  /* 0x0000000020207229 */ /* 0x000fca000000001e */
[----:B------:R-:W-:Y:S01]  /*2620*/  DFMA R34, R28, -UR4, R22 ;  /* 0x800000041c227c2b */ /* 0x000fe20008000016 */
[----:B------:R-:W-:Y:S01]  /*2630*/  UMOV UR4, 0x3b39803f ;  /* 0x3b39803f00047882 */ /* 0x000fe20000000000 */
[----:B------:R-:W-:-:S06]  /*2640*/  UMOV UR5, 0x3c7abc9e ;  /* 0x3c7abc9e00057882 */ /* 0x000fcc0000000000 */
[----:B------:R-:W-:Y:S01]  /*2650*/  DFMA R28, R28, -UR4, R34 ;  /* 0x800000041c1c7c2b */ /* 0x000fe20008000022 */
[----:B------:R-:W-:Y:S01]  /*2660*/  UMOV UR4, 0x69ce2bdf ;  /* 0x69ce2bdf00047882 */ /* 0x000fe20000000000 */
[----:B------:R-:W-:Y:S01]  /*2670*/  IMAD.MOV.U32 R34, RZ, RZ, -0x35dec16 ;  /* 0xfca213eaff227424 */ /* 0x000fe200078e00ff */
[----:B------:R-:W-:Y:S01]  /*2680*/  UMOV UR5, 0x3e5ade15 ;  /* 0x3e5ade1500057882 */ /* 0x000fe20000000000 */
[----:B------:R-:W-:-:S06]  /*2690*/  IMAD.MOV.U32 R35, RZ, RZ, 0x3e928af3 ;  /* 0x3e928af3ff237424 */ /* 0x000fcc00078e00ff */
[----:B------:R-:W-:Y:S01]  /*26a0*/  DFMA R34, R28, UR4, R34 ;  /* 0x000000041c227c2b */ /* 0x000fe20008000022 */
[----:B------:R-:W-:Y:S01]  /*26b0*/  UMOV UR4, 0x62401315 ;  /* 0x6240131500047882 */ /* 0x000fe20000000000 */
[----:B------:R-:W-:-:S06]  /*26c0*/  UMOV UR5, 0x3ec71dee ;  /* 0x3ec71dee00057882 */ /* 0x000fcc0000000000 */
[----:B------:R-:W-:Y:S01]  /*26d0*/  DFMA R34, R28, R34, UR4 ;  /* 0x000000041c227e2b */ /* 0x000fe20008000022 */
        /* <DEDUP_REMOVED lines=20> */
[----:B------:R-:W-:-:S08]  /*2820*/  DFMA R34, R28, R34, UR4 ;  /* 0x000000041c227e2b */ /* 0x000fd00008000022 */
[----:B------:R-:W-:-:S08]  /*2830*/  DFMA R34, R28, R34, 1 ;  /* 0x3ff000001c22742b */ /* 0x000fd00000000022 */
[----:B------:R-:W-:-:S10]  /*2840*/  DFMA R28, R28, R34, 1 ;  /* 0x3ff000001c1c742b */ /* 0x000fd40000000022 */
[----:B------:R-:W-:Y:S02]  /*2850*/  IMAD R31, R20, 0x100000, R29 ;  /* 0x00100000141f7824 */ /* 0x000fe400078e021d */
[----:B------:R-:W-:Y:S01]  /*2860*/  IMAD.MOV.U32 R30, RZ, RZ, R28 ;  /* 0x000000ffff1e7224 */ /* 0x000fe200078e001c */
[----:B------:R-:W-:Y:S06]  /*2870*/  @!P0 BRA `(.L_x_44) ;  /* 0x0000000000308947 */ /* 0x000fec0003800000 */
[----:B------:R-:W-:Y:S01]  /*2880*/  FSETP.GEU.AND P1, PT, |R23|, 4.2275390625, PT ;  /* 0x408748001700780b */ /* 0x000fe20003f2e200 */
[C---:B------:R-:W-:Y:S02]  /*2890*/  DADD R30, R22.reuse, +INF ;  /* 0x7ff00000161e7429 */ /* 0x040fe40000000000 */
[----:B------:R-:W-:-:S08]  /*28a0*/  DSETP.GEU.AND P0, PT, R22, RZ, PT ;  /* 0x000000ff1600722a */ /* 0x000fd00003f0e000 */
[----:B------:R-:W-:Y:S02]  /*28b0*/  FSEL R30, R30, RZ, P0 ;  /* 0x000000ff1e1e7208 */ /* 0x000fe40000000000 */
[----:B------:R-:W-:Y:S02]  /*28c0*/  @!P1 LEA.HI R21, R20, R20, RZ, 0x1 ;  /* 0x0000001414159211 */ /* 0x000fe400078f08ff */
[----:B------:R-:W-:Y:S02]  /*28d0*/  FSEL R31, R31, RZ, P0 ;  /* 0x000000ff1f1f7208 */ /* 0x000fe40000000000 */
[----:B------:R-:W-:-:S05]  /*28e0*/  @!P1 SHF.R.S32.HI R21, RZ, 0x1, R21 ;  /* 0x00000001ff159819 */ /* 0x000fca0000011415 */
[----:B------:R-:W-:Y:S02]  /*28f0*/  @!P1 IMAD.IADD R20, R20, 0x1, -R21 ;  /* 0x0000000114149824 */ /* 0x000fe400078e0a15 */
[----:B------:R-:W-:-:S03]  /*2900*/  @!P1 IMAD R29, R21, 0x100000, R29 ;  /* 0x00100000151d9824 */ /* 0x000fc600078e021d */
[----:B------:R-:W-:Y:S01]  /*2910*/  @!P1 LEA R21, R20, 0x3ff00000, 0x14 ;  /* 0x3ff0000014159811 */ /* 0x000fe200078ea0ff */
[----:B------:R-:W-:-:S06]  /*2920*/  @!P1 IMAD.MOV.U32 R20, RZ, RZ, RZ ;  /* 0x000000ffff149224 */ /* 0x000fcc00078e00ff */
[----:B------:R-:W-:-:S11]  /*2930*/  @!P1 DMUL R30, R28, R20 ;  /* 0x000000141c1e9228 */ /* 0x000fd60000000000 */
.L_x_44:
[----:B------:R-:W-:Y:S01]  /*2940*/  DFMA R32, R32, R30, R30 ;  /* 0x0000001e2020722b */ /* 0x000fe2000000001e */
[----:B------:R-:W-:Y:S01]  /*2950*/  IMAD.MOV.U32 R43, RZ, RZ, 0x0 ;  /* 0x00000000ff2b7424 */ /* 0x000fe200078e00ff */
[----:B------:R-:W-:-:S08]  /*2960*/  DSETP.NEU.AND P0, PT, |R30|, +INF , PT ;  /* 0x7ff000001e00742a */ /* 0x000fd00003f0d200 */
[----:B------:R-:W-:Y:S02]  /*2970*/  FSEL R20, R30, R32, !P0 ;  /* 0x000000201e147208 */ /* 0x000fe40004000000 */
[----:B------:R-:W-:Y:S01]  /*2980*/  FSEL R30, R31, R33, !P0 ;  /* 0x000000211f1e7208 */ /* 0x000fe20004000000 */
[----:B------:R-:W-:Y:S06]  /*2990*/  RET.REL.NODEC R42 `(_Z8run_stepiiPdS_S_S_S_S_S_Pi) ;  /* 0xffffffd42a987950 */ /* 0x000fec0003c3ffff */
        .type           $_Z8run_stepiiPdS_S_S_S_S_S_Pi$__internal_trig_reduction_slowpathd,@function
        .size           $_Z8run_stepiiPdS_S_S_S_S_S_Pi$__internal_trig_reduction_slowpathd,(.L_x_78 - $_Z8run_stepiiPdS_S_S_S_S_S_Pi$__internal_trig_reduction_slowpathd)
$_Z8run_stepiiPdS_S_S_S_S_S_Pi$__internal_trig_reduction_slowpathd:
[----:B------:R-:W-:Y:S01]  /*29a0*/  SHF.R.U32.HI R16, RZ, 0x14, R28 ;  /* 0x00000014ff107819 */ /* 0x000fe2000001161c */
[----:B------:R-:W-:Y:S02]  /*29b0*/  IMAD.MOV.U32 R20, RZ, RZ, R12 ;  /* 0x000000ffff147224 */ /* 0x000fe400078e000c */
[----:B------:R-:W-:Y:S01]  /*29c0*/  IMAD.MOV.U32 R29, RZ, RZ, R28 ;  /* 0x000000ffff1d7224 */ /* 0x000fe200078e001c */
[----:B------:R-:W-:Y:S01]  /*29d0*/  LOP3.LUT R13, R16, 0x7ff, RZ, 0xc0, !PT ;  /* 0x000007ff100d7812 */ /* 0x000fe200078ec0ff */
[----:B------:R-:W-:-:S03]  /*29e0*/  IMAD.MOV.U32 R14, RZ, RZ, RZ ;  /* 0x000000ffff0e7224 */ /* 0x000fc600078e00ff */
[----:B------:R-:W-:-:S13]  /*29f0*/  ISETP.NE.AND P0, PT, R13, 0x7ff, PT ;  /* 0x000007ff0d00780c */ /* 0x000fda0003f05270 */
[----:B------:R-:W-:Y:S05]  /*2a00*/  @!P0 BRA `(.L_x_45) ;  /* 0x0000000800488947 */ /* 0x000fea0003800000 */
[----:B------:R-:W-:Y:S01]  /*2a10*/  VIADD R12, R13, 0xfffffc00 ;  /* 0xfffffc000d0c7836 */ /* 0x000fe20000000000 */
[----:B------:R-:W-:Y:S01]  /*2a20*/  BSSY.RECONVERGENT B4, `(.L_x_46) ;  /* 0x000002f000047945 */ /* 0x000fe20003800200 */
[----:B------:R-:W-:-:S03]  /*2a30*/  CS2R R30, SRZ ;  /* 0x00000000001e7805 */ /* 0x000fc6000001ff00 */
[----:B------:R-:W-:Y:S02]  /*2a40*/  SHF.R.U32.HI R17, RZ, 0x6, R12 ;  /* 0x00000006ff117819 */ /* 0x000fe4000001160c */
[----:B------:R-:W-:Y:S02]  /*2a50*/  ISETP.GE.U32.AND P0, PT, R12, 0x80, PT ;  /* 0x000000800c00780c */ /* 0x000fe40003f06070 */
[C---:B------:R-:W-:Y:S02]  /*2a60*/  IADD3 R18, PT, PT, -R17.reuse, 0x13, RZ ;  /* 0x0000001311127810 */ /* 0x040fe40007ffe1ff */
[----:B------:R-:W-:Y:S02]  /*2a70*/  IADD3 R23, PT, PT, -R17, 0xf, RZ ;  /* 0x0000000f11177810 */ /* 0x000fe40007ffe1ff */
[----:B------:R-:W-:-:S04]  /*2a80*/  SEL R18, R18, 0x12, P0 ;  /* 0x0000001212127807 */ /* 0x000fc80000000000 */
[----:B------:R-:W-:-:S13]  /*2a90*/  ISETP.GE.AND P0, PT, R23, R18, PT ;  /* 0x000000121700720c */ /* 0x000fda0003f06270 */
[----:B------:R-:W-:Y:S05]  /*2aa0*/  @P0 BRA `(.L_x_47) ;  /* 0x0000000000980947 */ /* 0x000fea0003800000 */
[----:B------:R-:W0:Y:S01]  /*2ab0*/  LDC.64 R14, c[0x0][0x358] ;  /* 0x0000d600ff0e7b82 */ /* 0x000e220000000a00 */
[C---:B------:R-:W-:Y:S01]  /*2ac0*/  SHF.L.U64.HI R21, R20.reuse, 0xb, R29 ;  /* 0x0000000b14157819 */ /* 0x040fe2000001021d */
[----:B------:R-:W-:Y:S01]  /*2ad0*/  BSSY.RECONVERGENT B5, `(.L_x_48) ;  /* 0x0000022000057945 */ /* 0x000fe20003800200 */
[----:B------:R-:W-:Y:S01]  /*2ae0*/  IMAD.SHL.U32 R19, R20, 0x800, RZ ;  /* 0x0000080014137824 */ /* 0x000fe200078e00ff */
[----:B------:R-:W-:Y:S01]  /*2af0*/  IADD3 R20, PT, PT, RZ, -R17, -R18 ;  /* 0x80000011ff147210 */ /* 0x000fe20007ffe812 */
[----:B------:R-:W-:Y:S01]  /*2b00*/  IMAD.MOV.U32 R32, RZ, RZ, RZ ;  /* 0x000000ffff207224 */ /* 0x000fe200078e00ff */
[----:B------:R-:W-:Y:S02]  /*2b10*/  CS2R R30, SRZ ;  /* 0x00000000001e7805 */ /* 0x000fe4000001ff00 */
[----:B------:R-:W-:-:S07]  /*2b20*/  LOP3.LUT R21, R21, 0x80000000, RZ, 0xfc, !PT ;  /* 0x8000000015157812 */ /* 0x000fce00078efcff */
.L_x_49:
[----:B------:R-:W1:Y:S01]  /*2b30*/  LDC.64 R12, c[0x4][0x40] ;  /* 0x01001000ff0c7b82 */ /* 0x000e620000000a00 */
[----:B0-----:R-:W-:Y:S02]  /*2b40*/  R2UR UR4, R14 ;  /* 0x000000000e0472ca */ /* 0x001fe400000e0000 */
[----:B------:R-:W-:Y:S01]  /*2b50*/  R2UR UR5, R15 ;  /* 0x000000000f0572ca */ /* 0x000fe200000e0000 */
[----:B-1----:R-:W-:-:S12]  /*2b60*/  IMAD.WIDE R12, R23, 0x8, R12 ;  /* 0x00000008170c7825 */ /* 0x002fd800078e020c */
[----:B------:R-:W2:Y:S01]  /*2b70*/  LDG.E.64.CONSTANT R12, desc[UR4][R12.64] ;  /* 0x000000040c0c7981 */ /* 0x000ea2000c1e9b00 */
[----:B------:R-:W-:Y:S02]  /*2b80*/  VIADD R20, R20, 0x1 ;  /* 0x0000000114147836 */ /* 0x000fe40000000000 */
[----:B------:R-:W-:Y:S02]  /*2b90*/  VIADD R23, R23, 0x1 ;  /* 0x0000000117177836 */ /* 0x000fe40000000000 */
[----:B--2---:R-:W-:-:S04]  /*2ba0*/  IMAD.WIDE.U32 R30, P3, R12, R19, R30 ;  /* 0x000000130c1e7225 */ /* 0x004fc8000786001e */
[CC--:B------:R-:W-:Y:S02]  /*2bb0*/  IMAD R29, R12.reuse, R21.reuse, RZ ;  /* 0x000000150c1d7224 */ /* 0x0c0fe400078e02ff */
[----:B------:R-:W-:-:S03]  /*2bc0*/  IMAD.HI.U32 R33, R12, R21, RZ ;  /* 0x000000150c217227 */ /* 0x000fc600078e00ff */
[----:B------:R-:W-:Y:S01]  /*2bd0*/  IADD3 R31, P0, PT, R29, R31, RZ ;  /* 0x0000001f1d1f7210 */ /* 0x000fe20007f1e0ff */
[CC--:B------:R-:W-:Y:S02]  /*2be0*/  IMAD R34, R13.reuse, R19.reuse, RZ ;  /* 0x000000130d227224 */ /* 0x0c0fe400078e02ff */
[----:B------:R-:W-:-:S03]  /*2bf0*/  IMAD.HI.U32 R35, R13, R19, RZ ;  /* 0x000000130d237227 */ /* 0x000fc600078e00ff */
[----:B------:R-:W-:Y:S01]  /*2c00*/  IADD3 R31, P1, PT, R34, R31, RZ ;  /* 0x0000001f221f7210 */ /* 0x000fe20007f3e0ff */
[----:B------:R-:W-:Y:S02]  /*2c10*/  IMAD.X R12, RZ, RZ, R33, P3 ;  /* 0x000000ffff0c7224 */ /* 0x000fe400018e0621 */
[----:B------:R-:W-:-:S03]  /*2c20*/  IMAD.HI.U32 R33, R13, R21, RZ ;  /* 0x000000150d217227 */ /* 0x000fc600078e00ff */
[----:B------:R-:W-:Y:S01]  /*2c30*/  IADD3.X R12, P0, PT, R35, R12, RZ, P0, !PT ;  /* 0x0000000c230c7210 */ /* 0x000fe2000071e4ff */
[----:B------:R-:W-:Y:S02]  /*2c40*/  IMAD R13, R13, R21, RZ ;  /* 0x000000150d0d7224 */ /* 0x000fe400078e02ff */
[C---:B------:R-:W-:Y:S02]  /*2c50*/  IMAD R29, R32.reuse, 0x8, R1 ;  /* 0x00000008201d7824 */ /* 0x040fe400078e0201 */
[----:B------:R-:W-:Y:S01]  /*2c60*/  VIADD R32, R32, 0x1 ;  /* 0x0000000120207836 */ /* 0x000fe20000000000 */
[----:B------:R-:W-:Y:S01]  /*2c70*/  IADD3.X R13, P1, PT, R13, R12, RZ, P1, !PT ;  /* 0x0000000c0d0d7210 */ /* 0x000fe20000f3e4ff */
[----:B------:R-:W-:Y:S01]  /*2c80*/  IMAD.X R12, RZ, RZ, R33, P0 ;  /* 0x000000ffff0c7224 */ /* 0x000fe200000e0621 */
[----:B------:R-:W-:Y:S01]  /*2c90*/  ISETP.NE.AND P0, PT, R20, -0xf, PT ;  /* 0xfffffff11400780c */ /* 0x000fe20003f05270 */
[----:B------:R0:W-:Y:S02]  /*2ca0*/  STL.64 [R29], R30 ;  /* 0x0000001e1d007387 */ /* 0x0001e40000100a00 */
[----:B------:R-:W-:-:S02]  /*2cb0*/  IMAD.X R12, RZ, RZ, R12, P1 ;  /* 0x000000ffff0c7224 */ /* 0x000fc400008e060c */
[----:B0-----:R-:W-:Y:S02]  /*2cc0*/  IMAD.MOV.U32 R30, RZ, RZ, R13 ;  /* 0x000000ffff1e7224 */ /* 0x001fe400078e000d */
[----:B------:R-:W-:-:S06]  /*2cd0*/  IMAD.MOV.U32 R31, RZ, RZ, R12 ;  /* 0x000000ffff1f7224 */ /* 0x000fcc00078e000c */
[----:B------:R-:W-:Y:S05]  /*2ce0*/  @P0 BRA `(.L_x_49) ;  /* 0xfffffffc00900947 */ /* 0x000fea000383ffff */
[----:B------:R-:W-:Y:S05]  /*2cf0*/  BSYNC.RECONVERGENT B5 ;  /* 0x0000000000057941 */ /* 0x000fea0003800200 */
.L_x_48:
[----:B------:R-:W-:-:S07]  /*2d00*/  IMAD.MOV.U32 R23, RZ, RZ, R18 ;  /* 0x000000ffff177224 */ /* 0x000fce00078e0012 */
.L_x_47:
[----:B------:R-:W-:Y:S05]  /*2d10*/  BSYNC.RECONVERGENT B4 ;  /* 0x0000000000047941 */ /* 0x000fea0003800200 */
.L_x_46:
[----:B------:R-:W-:Y:S01]  /*2d20*/  LOP3.LUT P0, R35, R16, 0x3f, RZ, 0xc0, !PT ;  /* 0x0000003f10237812 */ /* 0x000fe2000780c0ff */
[----:B------:R-:W-:-:S04]  /*2d30*/  IMAD.IADD R12, R17, 0x1, R23 ;  /* 0x00000001110c7824 */ /* 0x000fc800078e0217 */
[----:B------:R-:W-:-:S05]  /*2d40*/  IMAD.U32 R33, R12, 0x8, R1 ;  /* 0x000000080c217824 */ /* 0x000fca00078e0001 */
[----:B------:R0:W-:Y:S04]  /*2d50*/  STL.64 [R33+-0x78], R30 ;  /* 0xffff881e21007387 */ /* 0x0001e80000100a00 */
[----:B------:R-:W2:Y:S04]  /*2d60*/  @P0 LDL.64 R18, [R1+0x8] ;  /* 0x0000080001120983 */ /* 0x000ea80000100a00 */
[----:B------:R-:W3:Y:S04]  /*2d70*/  LDL.64 R12, [R1+0x10] ;  /* 0x00001000010c7983 */ /* 0x000ee80000100a00 */
[----:B------:R-:W4:Y:S01]  /*2d80*/  LDL.64 R14, [R1+0x18] ;  /* 0x00001800010e7983 */ /* 0x000f220000100a00 */
[----:B------:R-:W-:Y:S01]  /*2d90*/  @P0 LOP3.LUT R16, R35, 0x3f, RZ, 0x3c, !PT ;  /* 0x0000003f23100812 */ /* 0x000fe200078e3cff */
[----:B------:R-:W-:Y:S01]  /*2da0*/  BSSY.RECONVERGENT B4, `(.L_x_50) ;  /* 0x0000034000047945 */ /* 0x000fe20003800200 */
[----:B--2---:R-:W-:-:S02]  /*2db0*/  @P0 SHF.R.U64 R17, R18, 0x1, R19 ;  /* 0x0000000112110819 */ /* 0x004fc40000001213 */
[----:B------:R-:W-:Y:S02]  /*2dc0*/  @P0 SHF.R.U32.HI R19, RZ, 0x1, R19 ;  /* 0x00000001ff130819 */ /* 0x000fe40000011613 */
[--C-:B---3--:R-:W-:Y:S02]  /*2dd0*/  @P0 SHF.R.U32.HI R29, RZ, 0x1, R13.reuse ;  /* 0x00000001ff1d0819 */ /* 0x108fe4000001160d */
[C---:B------:R-:W-:Y:S02]  /*2de0*/  @P0 SHF.R.U64 R23, R12.reuse, 0x1, R13 ;  /* 0x000000010c170819 */ /* 0x040fe4000000120d */
[CC--:B------:R-:W-:Y:S02]  /*2df0*/  @P0 SHF.L.U32 R20, R12.reuse, R35.reuse, RZ ;  /* 0x000000230c140219 */ /* 0x0c0fe400000006ff */
[----:B------:R-:W-:Y:S02]  /*2e00*/  @P0 SHF.R.U64 R17, R17, R16, R19 ;  /* 0x0000001011110219 */ /* 0x000fe40000001213 */
[----:B------:R-:W-:-:S02]  /*2e10*/  @P0 SHF.L.U64.HI R21, R12, R35, R13 ;  /* 0x000000230c150219 */ /* 0x000fc4000001020d */
[-C--:B------:R-:W-:Y:S02]  /*2e20*/  @P0 SHF.R.U32.HI R18, RZ, R16.reuse, R19 ;  /* 0x00000010ff120219 */ /* 0x080fe40000011613 */
[----:B----4-:R-:W-:Y:S02]  /*2e30*/  @P0 SHF.L.U32 R19, R14, R35, RZ ;  /* 0x000000230e130219 */ /* 0x010fe400000006ff */
[----:B0-----:R-:W-:Y:S02]  /*2e40*/  @P0 SHF.R.U64 R30, R23, R16, R29 ;  /* 0x00000010171e0219 */ /* 0x001fe4000000121d */
[----:B------:R-:W-:Y:S02]  /*2e50*/  @P0 LOP3.LUT R12, R20, R17, RZ, 0xfc, !PT ;  /* 0x00000011140c0212 */ /* 0x000fe400078efcff */
[----:B------:R-:W-:Y:S02]  /*2e60*/  @P0 LOP3.LUT R13, R21, R18, RZ, 0xfc, !PT ;  /* 0x00000012150d0212 */ /* 0x000fe400078efcff */
[----:B------:R-:W-:-:S02]  /*2e70*/  @P0 SHF.L.U64.HI R17, R14, R35, R15 ;  /* 0x000000230e110219 */ /* 0x000fc4000001020f */
[----:B------:R-:W-:Y:S01]  /*2e80*/  @P0 LOP3.LUT R14, R19, R30, RZ, 0xfc, !PT ;  /* 0x0000001e130e0212 */ /* 0x000fe200078efcff */
[C---:B------:R-:W-:Y:S01]  /*2e90*/  IMAD.SHL.U32 R19, R12.reuse, 0x4, RZ ;  /* 0x000000040c137824 */ /* 0x040fe200078e00ff */
[----:B------:R-:W-:Y:S02]  /*2ea0*/  @P0 SHF.R.U32.HI R16, RZ, R16, R29 ;  /* 0x00000010ff100219 */ /* 0x000fe4000001161d */
[----:B------:R-:W-:Y:S02]  /*2eb0*/  SHF.L.U64.HI R23, R12, 0x2, R13 ;  /* 0x000000020c177819 */ /* 0x000fe4000001020d */
[----:B------:R-:W-:Y:S02]  /*2ec0*/  @P0 LOP3.LUT R15, R17, R16, RZ, 0xfc, !PT ;  /* 0x00000010110f0212 */ /* 0x000fe400078efcff */
[----:B------:R-:W-:Y:S02]  /*2ed0*/  SHF.L.W.U32.HI R13, R13, 0x2, R14 ;  /* 0x000000020d0d7819 */ /* 0x000fe40000010e0e */
[----:B------:R-:W-:-:S02]  /*2ee0*/  IADD3 RZ, P0, PT, RZ, -R19, RZ ;  /* 0x80000013ffff7210 */ /* 0x000fc40007f1e0ff */
[----:B------:R-:W-:Y:S02]  /*2ef0*/  LOP3.LUT R12, RZ, R23, RZ, 0x33, !PT ;  /* 0x00000017ff0c7212 */ /* 0x000fe400078e33ff */
[----:B------:R-:W-:Y:S02]  /*2f00*/  SHF.L.W.U32.HI R14, R14, 0x2, R15 ;  /* 0x000000020e0e7819 */ /* 0x000fe40000010e0f */
[----:B------:R-:W-:Y:S02]  /*2f10*/  LOP3.LUT R17, RZ, R13, RZ, 0x33, !PT ;  /* 0x0000000dff117212 */ /* 0x000fe400078e33ff */
[----:B------:R-:W-:Y:S02]  /*2f20*/  IADD3.X R16, P0, PT, RZ, R12, RZ, P0, !PT ;  /* 0x0000000cff107210 */ /* 0x000fe4000071e4ff */
[----:B------:R-:W-:Y:S02]  /*2f30*/  LOP3.LUT R18, RZ, R14, RZ, 0x33, !PT ;  /* 0x0000000eff127212 */ /* 0x000fe400078e33ff */
[----:B------:R-:W-:-:S02]  /*2f40*/  IADD3.X R12, P1, PT, RZ, R17, RZ, P0, !PT ;  /* 0x00000011ff0c7210 */ /* 0x000fc4000073e4ff */
[----:B------:R-:W-:-:S03]  /*2f50*/  ISETP.GT.U32.AND P3, PT, R13, -0x1, PT ;  /* 0xffffffff0d00780c */ /* 0x000fc60003f64070 */
[----:B------:R-:W-:Y:S01]  /*2f60*/  IMAD.X R17, RZ, RZ, R18, P1 ;  /* 0x000000ffff117224 */ /* 0x000fe200008e0612 */
[----:B------:R-:W-:-:S04]  /*2f70*/  ISETP.GT.AND.EX P0, PT, R14, -0x1, PT, P3 ;  /* 0xffffffff0e00780c */ /* 0x000fc80003f04330 */
[----:B------:R-:W-:Y:S02]  /*2f80*/  SEL R21, R14, R17, P0 ;  /* 0x000000110e157207 */ /* 0x000fe40000000000 */
[----:B------:R-:W-:Y:S02]  /*2f90*/  SEL R18, R13, R12, P0 ;  /* 0x0000000c0d127207 */ /* 0x000fe40000000000 */
[----:B------:R-:W-:Y:S02]  /*2fa0*/  ISETP.NE.U32.AND P1, PT, R21, RZ, PT ;  /* 0x000000ff1500720c */ /* 0x000fe40003f25070 */
[----:B------:R-:W-:Y:S02]  /*2fb0*/  SEL R16, R23, R16, P0 ;  /* 0x0000001017107207 */ /* 0x000fe40000000000 */
[----:B------:R-:W-:Y:S01]  /*2fc0*/  SEL R13, R18, R21, !P1 ;  /* 0x00000015120d7207 */ /* 0x000fe20004800000 */
[----:B------:R-:W-:-:S05]  /*2fd0*/  @!P0 IMAD.MOV R19, RZ, RZ, -R19 ;  /* 0x000000ffff138224 */ /* 0x000fca00078e0a13 */
[----:B------:R-:W0:Y:S02]  /*2fe0*/  FLO.U32 R13, R13 ;  /* 0x0000000d000d7300 */ /* 0x000e2400000e0000 */
[C---:B0-----:R-:W-:Y:S02]  /*2ff0*/  IADD3 R17, PT, PT, -R13.reuse, 0x1f, RZ ;  /* 0x0000001f0d117810 */ /* 0x041fe40007ffe1ff */
[----:B------:R-:W-:-:S03]  /*3000*/  IADD3 R12, PT, PT, -R13, 0x3f, RZ ;  /* 0x0000003f0d0c7810 */ /* 0x000fc60007ffe1ff */
[----:B------:R-:W-:-:S05]  /*3010*/  @P1 IMAD.MOV R12, RZ, RZ, R17 ;  /* 0x000000ffff0c1224 */ /* 0x000fca00078e0211 */
[----:B------:R-:W-:-:S13]  /*3020*/  ISETP.NE.AND P1, PT, R12, RZ, PT ;  /* 0x000000ff0c00720c */ /* 0x000fda0003f25270 */
[----:B------:R-:W-:Y:S05]  /*3030*/  @!P1 BRA `(.L_x_51) ;  /* 0x0000000000289947 */ /* 0x000fea0003800000 */
[--C-:B------:R-:W-:Y:S02]  /*3040*/  SHF.R.U64 R17, R19, 0x1, R16.reuse ;  /* 0x0000000113117819 */ /* 0x100fe40000001210 */
[C---:B------:R-:W-:Y:S02]  /*3050*/  LOP3.LUT R13, R12.reuse, 0x3f, RZ, 0xc0, !PT ;  /* 0x0000003f0c0d7812 */ /* 0x040fe400078ec0ff */
[----:B------:R-:W-:Y:S02]  /*3060*/  SHF.R.U32.HI R19, RZ, 0x1, R16 ;  /* 0x00000001ff137819 */ /* 0x000fe40000011610 */
[----:B------:R-:W-:Y:S02]  /*3070*/  LOP3.LUT R16, R12, 0x3f, RZ, 0xc, !PT ;  /* 0x0000003f0c107812 */ /* 0x000fe400078e0cff */
[CC--:B------:R-:W-:Y:S02]  /*3080*/  SHF.L.U64.HI R21, R18.reuse, R13.reuse, R21 ;  /* 0x0000000d12157219 */ /* 0x0c0fe40000010215 */
[----:B------:R-:W-:-:S02]  /*3090*/  SHF.L.U32 R18, R18, R13, RZ ;  /* 0x0000000d12127219 */ /* 0x000fc400000006ff */
[-CC-:B------:R-:W-:Y:S02]  /*30a0*/  SHF.R.U64 R13, R17, R16.reuse, R19.reuse ;  /* 0x00000010110d7219 */ /* 0x180fe40000001213 */
[----:B------:R-:W-:Y:S02]  /*30b0*/  SHF.R.U32.HI R16, RZ, R16, R19 ;  /* 0x00000010ff107219 */ /* 0x000fe40000011613 */
[----:B------:R-:W-:Y:S02]  /*30c0*/  LOP3.LUT R18, R18, R13, RZ, 0xfc, !PT ;  /* 0x0000000d12127212 */ /* 0x000fe400078efcff */
[----:B------:R-:W-:-:S07]  /*30d0*/  LOP3.LUT R21, R21, R16, RZ, 0xfc, !PT ;  /* 0x0000001015157212 */ /* 0x000fce00078efcff */
.L_x_51:
[----:B------:R-:W-:Y:S05]  /*30e0*/  BSYNC.RECONVERGENT B4 ;  /* 0x0000000000047941 */ /* 0x000fea0003800200 */
.L_x_50:
[----:B------:R-:W-:-:S04]  /*30f0*/  IMAD.WIDE.U32 R30, R18, 0x2168c235, RZ ;  /* 0x2168c235121e7825 */ /* 0x000fc800078e00ff */
[----:B------:R-:W-:Y:S01]  /*3100*/  IMAD.MOV.U32 R16, RZ, RZ, R31 ;  /* 0x000000ffff107224 */ /* 0x000fe200078e001f */
[----:B------:R-:W-:Y:S01]  /*3110*/  IADD3 RZ, P1, PT, R30, R30, RZ ;  /* 0x0000001e1eff7210 */ /* 0x000fe20007f3e0ff */
[----:B------:R-:W-:Y:S02]  /*3120*/  IMAD.MOV.U32 R17, RZ, RZ, RZ ;  /* 0x000000ffff117224 */ /* 0x000fe400078e00ff */
[----:B------:R-:W-:-:S04]  /*3130*/  IMAD.HI.U32 R13, R21, -0x36f0255e, RZ ;  /* 0xc90fdaa2150d7827 */ /* 0x000fc800078e00ff */
[----:B------:R-:W-:-:S04]  /*3140*/  IMAD.WIDE.U32 R16, R18, -0x36f0255e, R16 ;  /* 0xc90fdaa212107825 */ /* 0x000fc800078e0010 */
[----:B------:R-:W-:-:S04]  /*3150*/  IMAD.WIDE.U32 R16, P3, R21, 0x2168c235, R16 ;  /* 0x2168c23515107825 */ /* 0x000fc80007860010 */
[----:B------:R-:W-:Y:S01]  /*3160*/  IMAD R21, R21, -0x36f0255e, RZ ;  /* 0xc90fdaa215157824 */ /* 0x000fe200078e02ff */
[----:B------:R-:W-:Y:S01]  /*3170*/  IADD3.X RZ, P1, PT, R16, R16, RZ, P1, !PT ;  /* 0x0000001010ff7210 */ /* 0x000fe20000f3e4ff */
[----:B------:R-:W-:-:S03]  /*3180*/  IMAD.X R13, RZ, RZ, R13, P3 ;  /* 0x000000ffff0d7224 */ /* 0x000fc600018e060d */
[----:B------:R-:W-:-:S04]  /*3190*/  IADD3 R17, P3, PT, R21, R17, RZ ;  /* 0x0000001115117210 */ /* 0x000fc80007f7e0ff */
[C---:B------:R-:W-:Y:S01]  /*31a0*/  ISETP.GT.U32.AND P4, PT, R17.reuse, RZ, PT ;  /* 0x000000ff1100720c */ /* 0x040fe20003f84070 */
[----:B------:R-:W-:Y:S01]  /*31b0*/  IMAD.X R13, RZ, RZ, R13, P3 ;  /* 0x000000ffff0d7224 */ /* 0x000fe200018e060d */
[----:B------:R-:W-:-:S04]  /*31c0*/  IADD3.X R16, P3, PT, R17, R17, RZ, P1, !PT ;  /* 0x0000001111107210 */ /* 0x000fc80000f7e4ff */
[C---:B------:R-:W-:Y:S01]  /*31d0*/  ISETP.GT.AND.EX P1, PT, R13.reuse, RZ, PT, P4 ;  /* 0x000000ff0d00720c */ /* 0x040fe20003f24340 */
[----:B------:R-:W-:-:S03]  /*31e0*/  IMAD.X R18, R13, 0x1, R13, P3 ;  /* 0x000000010d127824 */ /* 0x000fc600018e060d */
[----:B------:R-:W-:Y:S02]  /*31f0*/  SEL R16, R16, R17, P1 ;  /* 0x0000001110107207 */ /* 0x000fe40000800000 */
[----:B------:R-:W-:Y:S02]  /*3200*/  SEL R17, R18, R13, P1 ;  /* 0x0000000d12117207 */ /* 0x000fe40000800000 */
[----:B------:R-:W-:Y:S02]  /*3210*/  IADD3 R16, P3, PT, R16, 0x1, RZ ;  /* 0x0000000110107810 */ /* 0x000fe40007f7e0ff */
[----:B------:R-:W-:Y:S02]  /*3220*/  SEL R19, RZ, 0xffffffff, !P1 ;  /* 0xffffffffff137807 */ /* 0x000fe40004800000 */
[----:B------:R-:W-:Y:S01]  /*3230*/  LOP3.LUT P1, R13, R28, 0x80000000, RZ, 0xc0, !PT ;  /* 0x800000001c0d7812 */ /* 0x000fe2000782c0ff */
[----:B------:R-:W-:Y:S02]  /*3240*/  IMAD.X R17, RZ, RZ, R17, P3 ;  /* 0x000000ffff117224 */ /* 0x000fe400018e0611 */
[----:B------:R-:W-:Y:S01]  /*3250*/  IMAD.IADD R12, R19, 0x1, -R12 ;  /* 0x00000001130c7824 */ /* 0x000fe200078e0a0c */
[----:B------:R-:W-:-:S02]  /*3260*/  SHF.R.U32.HI R19, RZ, 0x1e, R15 ;  /* 0x0000001eff137819 */ /* 0x000fc4000001160f */
[----:B------:R-:W-:Y:S01]  /*3270*/  SHF.R.U64 R16, R16, 0xa, R17 ;  /* 0x0000000a10107819 */ /* 0x000fe20000001211 */
[----:B------:R-:W-:Y:S01]  /*3280*/  IMAD.SHL.U32 R12, R12, 0x100000, RZ ;  /* 0x001000000c0c7824 */ /* 0x000fe200078e00ff */
[----:B------:R-:W-:Y:S02]  /*3290*/  LEA.HI R14, R14, R19, RZ, 0x1 ;  /* 0x000000130e0e7211 */ /* 0x000fe400078f08ff */
[----:B------:R-:W-:Y:S02]  /*32a0*/  IADD3 R16, P3, PT, R16, 0x1, RZ ;  /* 0x0000000110107810 */ /* 0x000fe40007f7e0ff */
[----:B------:R-:W-:Y:S01]  /*32b0*/  @!P0 LOP3.LUT R13, R13, 0x80000000, RZ, 0x3c, !PT ;  /* 0x800000000d0d8812 */ /* 0x000fe200078e3cff */
[----:B------:R-:W-:Y:S01]  /*32c0*/  @P1 IMAD.MOV R14, RZ, RZ, -R14 ;  /* 0x000000ffff0e1224 */ /* 0x000fe200078e0a0e */
[----:B------:R-:W-:-:S04]  /*32d0*/  LEA.HI.X R17, R17, RZ, RZ, 0x16, P3 ;  /* 0x000000ff11117211 */ /* 0x000fc800018fb4ff */
[--C-:B------:R-:W-:Y:S02]  /*32e0*/  SHF.R.U64 R16, R16, 0x1, R17.reuse ;  /* 0x0000000110107819 */ /* 0x100fe40000001211 */
[----:B------:R-:W-:Y:S02]  /*32f0*/  SHF.R.U32.HI R15, RZ, 0x1, R17 ;  /* 0x00000001ff0f7819 */ /* 0x000fe40000011611 */
[----:B------:R-:W-:-:S04]  /*3300*/  IADD3 R20, P3, P4, RZ, RZ, R16 ;  /* 0x000000ffff147210 */ /* 0x000fc80007c7e010 */
[----:B------:R-:W-:-:S04]  /*3310*/  IADD3.X R12, PT, PT, R12, 0x3fe00000, R15, P3, P4 ;  /* 0x3fe000000c0c7810 */ /* 0x000fc80001fe840f */
[----:B------:R-:W-:-:S07]  /*3320*/  LOP3.LUT R29, R12, R13, RZ, 0xfc, !PT ;  /* 0x0000000d0c1d7212 */ /* 0x000fce00078efcff */
.L_x_45:
[----:B------:R-:W-:Y:S02]  /*3330*/  IMAD.MOV.U32 R23, RZ, RZ, 0x0 ;  /* 0x00000000ff177424 */ /* 0x000fe400078e00ff */
[----:B------:R-:W-:Y:S02]  /*3340*/  IMAD.MOV.U32 R28, RZ, RZ, R20 ;  /* 0x000000ffff1c7224 */ /* 0x000fe400078e0014 */
[----:B------:R-:W-:Y:S05]  /*3350*/  RET.REL.NODEC R22 `(_Z8run_stepiiPdS_S_S_S_S_S_Pi) ;  /* 0xffffffcc16287950 */ /* 0x000fea0003c3ffff */
.L_x_52:
[----:B------:R-:W-:-:S00]  /*3360*/  BRA `(.L_x_52) ;  /* 0xfffffffc00fc7947 */ /* 0x000fc0000383ffff */
[----:B------:R-:W-:-:S00]  /*3370*/  NOP ;  /* 0x0000000000007918 */ /* 0x000fc00000000000 */
        /* <DEDUP_REMOVED lines=8> */
.L_x_78:


//--------------------- .text._Z8set_massPdPii    --------------------------
	.section	.text._Z8set_massPdPii,"ax",@progbits
	.align	128
        .global         _Z8set_massPdPii
        .type           _Z8set_massPdPii,@function
        .size           _Z8set_massPdPii,(.L_x_84 - _Z8set_massPdPii)
        .other          _Z8set_massPdPii,@"STO_CUDA_ENTRY STV_DEFAULT"
_Z8set_massPdPii:
.text._Z8set_massPdPii:
[----:B------:R-:W-:Y:S01]  /*0000*/  LDC R1, c[0x0][0x37c] ;  /* 0x0000df00ff017b82 */ /* 0x000fe20000000800 */
[----:B------:R-:W0:Y:S07]  /*0010*/  S2R R0, SR_TID.X ;  /* 0x0000000000007919 */ /* 0x000e2e0000002100 */
[----:B------:R-:W0:Y:S01]  /*0020*/  S2UR UR4, SR_CTAID.X ;  /* 0x00000000000479c3 */ /* 0x000e220000002500 */
[----:B------:R-:W1:Y:S07]  /*0030*/  LDCU UR5, c[0x0][0x390] ;  /* 0x00007200ff0577ac */ /* 0x000e6e0008000800 */
[----:B------:R-:W0:Y:S02]  /*0040*/  LDC R9, c[0x0][0x360] ;  /* 0x0000d800ff097b82 */ /* 0x000e240000000800 */
[----:B0-----:R-:W-:-:S05]  /*0050*/  IMAD R0, R9, UR4, R0 ;  /* 0x0000000409007c24 */ /* 0x001fca000f8e0200 */
[----:B-1----:R-:W-:-:S13]  /*0060*/  ISETP.GE.AND P0, PT, R0, UR5, PT ;  /* 0x0000000500007c0c */ /* 0x002fda000bf06270 */
[----:B------:R-:W-:Y:S05]  /*0070*/  @P0 EXIT ;  /* 0x000000000000094d */ /* 0x000fea0003800000 */
[----:B------:R-:W0:Y:S01]  /*0080*/  LDC.64 R6, c[0x0][0x388] ;  /* 0x0000e200ff067b82 */ /* 0x000e220000000a00 */
[----:B------:R-:W1:Y:S01]  /*0090*/  LDCU UR4, c[0x0][0x370] ;  /* 0x00006e00ff0477ac */ /* 0x000e620008000800 */
[----:B------:R-:W2:Y:S01]  /*00a0*/  LDCU.64 UR6, c[0x0][0x358] ;  /* 0x00006b00ff0677ac */ /* 0x000ea20008000a00 */
[----:B------:R-:W3:Y:S01]  /*00b0*/  LDCU UR5, c[0x0][0x390] ;  /* 0x00007200ff0577ac */ /* 0x000ee20008000800 */
[----:B-1----:R-:W-:-:S07]  /*00c0*/  IMAD R9, R9, UR4, RZ ;  /* 0x0000000409097c24 */ /* 0x002fce000f8e02ff */
.L_x_53:
[----:B0-----:R-:W-:-:S06]  /*00d0*/  IMAD.WIDE R2, R0, 0x4, R6 ;  /* 0x0000000400027825 */ /* 0x001fcc00078e0206 */
[----:B--2---:R-:W2:Y:S02]  /*00e0*/  LDG.E R2, desc[UR6][R2.64] ;  /* 0x0000000602027981 */ /* 0x004ea4000c1e1900 */
[----:B--2---:R-:W-:-:S13]  /*00f0*/  ISETP.NE.AND P0, PT, R2, 0x1, PT ;  /* 0x000000010200780c */ /* 0x004fda0003f05270 */
[----:B------:R-:W0:Y:S02]  /*0100*/  @!P0 LDC.64 R4, c[0x0][0x380] ;  /* 0x0000e000ff048b82 */ /* 0x000e240000000a00 */
[----:B0-----:R-:W-:Y:S01]  /*0110*/  @!P0 IMAD.WIDE R4, R0, 0x8, R4 ;  /* 0x0000000800048825 */ /* 0x001fe200078e0204 */
[----:B------:R-:W-:-:S04]  /*0120*/  IADD3 R0, PT, PT, R9, R0, RZ ;  /* 0x0000000009007210 */ /* 0x000fc80007ffe0ff */
[----:B------:R1:W-:Y:S01]  /*0130*/  @!P0 STG.E.64 desc[UR6][R4.64], RZ ;  /* 0x000000ff04008986 */ /* 0x0003e2000c101b06 */
[----:B---3--:R-:W-:-:S13]  /*0140*/  ISETP.GE.AND P0, PT, R0, UR5, PT ;  /* 0x0000000500007c0c */ /* 0x008fda000bf06270 */
[----:B-1----:R-:W-:Y:S05]  /*0150*/  @!P0 BRA `(.L_x_53) ;  /* 0xfffffffc00dc8947 */ /* 0x002fea000383ffff */
[----:B------:R-:W-:Y:S05]  /*0160*/  EXIT ;  /* 0x000000000000794d */ /* 0x000fea0003800000 */
.L_x_54:
        /* <DEDUP_REMOVED lines=9> */
.L_x_84:


//--------------------- .text._Z25calculate_target_distanceiiPdS_S_S_ --------------------------
	.section	.text._Z25calculate_target_distanceiiPdS_S_S_,"ax",@progbits
	.align	128
        .global         _Z25calculate_target_distanceiiPdS_S_S_
        .type           _Z25calculate_target_distanceiiPdS_S_S_,@function
        .size           _Z25calculate_target_distanceiiPdS_S_S_,(.L_x_79 - _Z25calculate_target_distanceiiPdS_S_S_)
        .other          _Z25calculate_target_distanceiiPdS_S_S_,@"STO_CUDA_ENTRY STV_DEFAULT"
_Z25calculate_target_distanceiiPdS_S_S_:
.text._Z25calculate_target_distanceiiPdS_S_S_:
[----:B------:R-:W-:Y:S08]  /*0000*/  LDC R1, c[0x0][0x37c] ;  /* 0x0000df00ff017b82 */ /* 0x000ff00000000800 */
[----:B------:R-:W0:Y:S01]  /*0010*/  LDC.64 R2, c[0x4][0x28] ;  /* 0x01000a00ff027b82 */ /* 0x000e220000000a00 */
[----:B------:R-:W0:Y:S02]  /*0020*/  LDCU.64 UR4, c[0x0][0x358] ;  /* 0x00006b00ff0477ac */ /* 0x000e240008000a00 */
[----:B0-----:R-:W2:Y:S02]  /*0030*/  LDG.E.U8 R2, desc[UR4][R2.64] ;  /* 0x0000000402027981 */ /* 0x001ea4000c1e1100 */
[----:B--2---:R-:W-:-:S13]  /*0040*/  ISETP.NE.AND P0, PT, R2, RZ, PT ;  /* 0x000000ff0200720c */ /* 0x004fda0003f05270 */
[----:B------:R-:W-:Y:S05]  /*0050*/  @P0 EXIT ;  /* 0x000000000000094d */ /* 0x000fea0003800000 */
[----:B------:R-:W0:Y:S08]  /*0060*/  LDC.64 R10, c[0x4][0x10] ;  /* 0x01000400ff0a7b82 */ /* 0x000e300000000a00 */
[----:B------:R-:W1:Y:S08]  /*0070*/  LDC.64 R12, c[0x4][0x18] ;  /* 0x01000600ff0c7b82 */ /* 0x000e700000000a00 */
[----:B------:R-:W2:Y:S01]  /*0080*/  LDC.64 R18, c[0x0][0x390] ;  /* 0x0000e400ff127b82 */ /* 0x000ea20000000a00 */
[----:B0-----:R-:W3:Y:S07]  /*0090*/  LDG.E.64 R2, desc[UR4][R10.64] ;  /* 0x000000040a027981 */ /* 0x001eee000c1e1b00 */
[----:B------:R-:W0:Y:S08]  /*00a0*/  LDC.64 R4, c[0x0][0x380] ;  /* 0x0000e000ff047b82 */ /* 0x000e300000000a00 */
[----:B------:R-:W4:Y:S08]  /*00b0*/  LDC.64 R16, c[0x0][0x388] ;  /* 0x0000e200ff107b82 */ /* 0x000f300000000a00 */
[----:B------:R-:W0:Y:S01]  /*00c0*/  LDC.64 R6, c[0x0][0x398] ;  /* 0x0000e600ff067b82 */ /* 0x000e220000000a00 */
[----:B---3--:R-:W-:-:S07]  /*00d0*/  DADD R2, R2, 60000000 ;  /* 0x418c9c3802027429 */ /* 0x008fce0000000000 */
[----:B------:R4:W-:Y:S04]  /*00e0*/  STG.E.64 desc[UR4][R10.64], R2 ;  /* 0x000000020a007986 */ /* 0x0009e8000c101b04 */
[----:B-1----:R-:W3:Y:S01]  /*00f0*/  LDG.E.64 R8, desc[UR4][R12.64] ;  /* 0x000000040c087981 */ /* 0x002ee2000c1e1b00 */
[----:B0-----:R-:W-:-:S04]  /*0100*/  IMAD.WIDE R20, R4, 0x8, R6 ;  /* 0x0000000804147825 */ /* 0x001fc800078e0206 */
[----:B----4-:R-:W-:-:S04]  /*0110*/  IMAD.WIDE R10, R4, 0x8, R16 ;  /* 0x00000008040a7825 */ /* 0x010fc800078e0210 */
[----:B------:R-:W-:-:S04]  /*0120*/  IMAD.WIDE R16, R5, 0x8, R16 ;  /* 0x0000000805107825 */ /* 0x000fc800078e0210 */
[----:B------:R-:W-:Y:S01]  /*0130*/  IMAD.WIDE R22, R5, 0x8, R6 ;  /* 0x0000000805167825 */ /* 0x000fe200078e0206 */
[----:B---3--:R-:W-:-:S03]  /*0140*/  DADD R14, R8, 60 ;  /* 0x404e0000080e7429 */ /* 0x008fc60000000000 */
[----:B--2---:R-:W-:-:S04]  /*0150*/  IMAD.WIDE R8, R4, 0x8, R18 ;  /* 0x0000000804087825 */ /* 0x004fc800078e0212 */
[----:B------:R-:W-:Y:S01]  /*0160*/  IMAD.WIDE R18, R5, 0x8, R18 ;  /* 0x0000000805127825 */ /* 0x000fe200078e0212 */
[----:B------:R0:W-:Y:S04]  /*0170*/  STG.E.64 desc[UR4][R12.64], R14 ;  /* 0x0000000e0c007986 */ /* 0x0001e8000c101b04 */
[----:B------:R-:W2:Y:S04]  /*0180*/  LDG.E.64 R8, desc[UR4][R8.64] ;  /* 0x0000000408087981 */ /* 0x000ea8000c1e1b00 */
[----:B------:R-:W2:Y:S04]  /*0190*/  LDG.E.64 R18, desc[UR4][R18.64] ;  /* 0x0000000412127981 */ /* 0x000ea8000c1e1b00 */
[----:B------:R-:W3:Y:S04]  /*01a0*/  LDG.E.64 R10, desc[UR4][R10.64] ;  /* 0x000000040a0a7981 */ /* 0x000ee8000c1e1b00 */
[----:B------:R-:W3:Y:S04]  /*01b0*/  LDG.E.64 R16, desc[UR4][R16.64] ;  /* 0x0000000410107981 */ /* 0x000ee8000c1e1b00 */
[----:B------:R-:W4:Y:S04]  /*01c0*/  LDG.E.64 R20, desc[UR4][R20.64] ;  /* 0x0000000414147981 */ /* 0x000f28000c1e1b00 */
[----:B------:R-:W4:Y:S01]  /*01d0*/  LDG.E.64 R22, desc[UR4][R22.64] ;  /* 0x0000000416167981 */ /* 0x000f22000c1e1b00 */
[----:B--2---:R-:W-:-:S02]  /*01e0*/  DADD R6, R8, -R18 ;  /* 0x0000000008067229 */ /* 0x004fc40000000812 */
[----:B---3--:R-:W-:-:S06]  /*01f0*/  DADD R4, R10, -R16 ;  /* 0x000000000a047229 */ /* 0x008fcc0000000810 */
[----:B------:R-:W-:Y:S01]  /*0200*/  DMUL R8, R6, R6 ;  /* 0x0000000606087228 */ /* 0x000fe20000000000 */
[----:B------:R-:W-:Y:S01]  /*0210*/  MOV R10, 0x0 ;  /* 0x00000000000a7802 */ /* 0x000fe20000000f00 */
[----:B------:R-:W-:Y:S01]  /*0220*/  IMAD.MOV.U32 R11, RZ, RZ, 0x3fd80000 ;  /* 0x3fd80000ff0b7424 */ /* 0x000fe200078e00ff */
[----:B----4-:R-:W-:-:S05]  /*0230*/  DADD R6, R20, -R22 ;  /* 0x0000000014067229 */ /* 0x010fca0000000816 */
[----:B------:R-:W-:-:S08]  /*0240*/  DFMA R4, R4, R4, R8 ;  /* 0x000000040404722b */ /* 0x000fd00000000008 */
[----:B------:R-:W-:-:S06]  /*0250*/  DFMA R4, R6, R6, R4 ;  /* 0x000000060604722b */ /* 0x000fcc0000000004 */
[----:B------:R-:W1:Y:S04]  /*0260*/  MUFU.RSQ64H R7, R5 ;  /* 0x0000000500077308 */ /* 0x000e680000001c00 */
[----:B------:R-:W-:-:S05]  /*0270*/  VIADD R6, R5, 0xfcb00000 ;  /* 0xfcb0000005067836 */ /* 0x000fca0000000000 */
[----:B------:R-:W-:Y:S01]  /*0280*/  ISETP.GE.U32.AND P0, PT, R6, 0x7ca00000, PT ;  /* 0x7ca000000600780c */ /* 0x000fe20003f06070 */
[----:B-1----:R-:W-:-:S08]  /*0290*/  DMUL R8, R6, R6 ;  /* 0x0000000606087228 */ /* 0x002fd00000000000 */
[----:B------:R-:W-:-:S08]  /*02a0*/  DFMA R8, R4, -R8, 1 ;  /* 0x3ff000000408742b */ /* 0x000fd00000000808 */
[----:B------:R-:W-:Y:S02]  /*02b0*/  DFMA R10, R8, R10, 0.5 ;  /* 0x3fe00000080a742b */ /* 0x000fe4000000000a */
[----:B------:R-:W-:-:S08]  /*02c0*/  DMUL R8, R6, R8 ;  /* 0x0000000806087228 */ /* 0x000fd00000000000 */
[----:B------:R-:W-:-:S08]  /*02d0*/  DFMA R8, R10, R8, R6 ;  /* 0x000000080a08722b */ /* 0x000fd00000000006 */
[----:B------:R-:W-:Y:S02]  /*02e0*/  DMUL R10, R4, R8 ;  /* 0x00000008040a7228 */ /* 0x000fe40000000000 */
[----:B------:R-:W-:Y:S01]  /*02f0*/  IADD3 R17, PT, PT, R9, -0x100000, RZ ;  /* 0xfff0000009117810 */ /* 0x000fe20007ffe0ff */
[----:B------:R-:W-:-:S05]  /*0300*/  IMAD.MOV.U32 R16, RZ, RZ, R8 ;  /* 0x000000ffff107224 */ /* 0x000fca00078e0008 */
[----:B0-----:R-:W-:-:S08]  /*0310*/  DFMA R12, R10, -R10, R4 ;  /* 0x8000000a0a0c722b */ /* 0x001fd00000000004 */
[----:B------:R-:W-:Y:S01]  /*0320*/  DFMA R14, R12, R16, R10 ;  /* 0x000000100c0e722b */ /* 0x000fe2000000000a */
[----:B------:R-:W-:Y:S10]  /*0330*/  @!P0 BRA `(.L_x_55) ;  /* 0x0000000000088947 */ /* 0x000ff40003800000 */
[----:B------:R-:W-:-:S07]  /*0340*/  MOV R0, 0x360 ;  /* 0x0000036000007802 */ /* 0x000fce0000000f00 */
[----:B------:R-:W-:Y:S05]  /*0350*/  CALL.REL.NOINC `($__internal_1_$__cuda_sm20_dsqrt_rn_f64_mediumpath_v1) ;  /* 0x0000000000307944 */ /* 0x000fea0003c00000 */
.L_x_55:
[----:B------:R-:W0:Y:S01]  /*0360*/  LDC.64 R4, c[0x4][0x8] ;  /* 0x01000200ff047b82 */ /* 0x000e220000000a00 */
[----:B------:R-:W-:Y:S01]  /*0370*/  DSETP.GT.AND P0, PT, R2, R14, PT ;  /* 0x0000000e0200722a */ /* 0x000fe20003f04000 */
[----:B0-----:R0:W-:-:S13]  /*0380*/  STG.E.64 desc[UR4][R4.64], R14 ;  /* 0x0000000e04007986 */ /* 0x0011da000c101b04 */
[----:B------:R-:W-:Y:S05]  /*0390*/  @!P0 EXIT ;  /* 0x000000000000894d */ /* 0x000fea0003800000 */
[----:B------:R-:W1:Y:S01]  /*03a0*/  LDC R7, c[0x0][0x384] ;  /* 0x0000e100ff077b82 */ /* 0x000e620000000800 */
[----:B------:R-:W-:-:S07]  /*03b0*/  MOV R0, 0x1 ;  /* 0x0000000100007802 */ /* 0x000fce0000000f00 */
[----:B------:R-:W1:Y:S08]  /*03c0*/  LDC.64 R2, c[0x0][0x3a0] ;  /* 0x0000e800ff027b82 */ /* 0x000e700000000a00 */
[----:B0-----:R-:W0:Y:S01]  /*03d0*/  LDC.64 R4, c[0x4][0x28] ;  /* 0x01000a00ff047b82 */ /* 0x001e220000000a00 */
[----:B-1----:R-:W-:Y:S01]  /*03e0*/  IMAD.WIDE R2, R7, 0x8, R2 ;  /* 0x0000000807027825 */ /* 0x002fe200078e0202 */
[----:B0-----:R-:W-:Y:S04]  /*03f0*/  STG.E.U8 desc[UR4][R4.64], R0 ;  /* 0x0000000004007986 */ /* 0x001fe8000c101104 */
[----:B------:R-:W-:Y:S01]  /*0400*/  STG.E.64 desc[UR4][R2.64], RZ ;  /* 0x000000ff02007986 */ /* 0x000fe2000c101b04 */
[----:B------:R-:W-:Y:S05]  /*0410*/  EXIT ;  /* 0x000000000000794d */ /* 0x000fea0003800000 */
        .weak           $__internal_1_$__cuda_sm20_dsqrt_rn_f64_mediumpath_v1
        .type           $__internal_1_$__cuda_sm20_dsqrt_rn_f64_mediumpath_v1,@function
        .size           $__internal_1_$__cuda_sm20_dsqrt_rn_f64_mediumpath_v1,(.L_x_79 - $__internal_1_$__cuda_sm20_dsqrt_rn_f64_mediumpath_v1)
$__internal_1_$__cuda_sm20_dsqrt_rn_f64_mediumpath_v1:
[----:B------:R-:W-:Y:S01]  /*0420*/  ISETP.GE.U32.AND P0, PT, R6, -0x3400000, PT ;  /* 0xfcc000000600780c */ /* 0x000fe20003f06070 */
[----:B------:R-:W-:-:S12]  /*0430*/  IMAD.MOV.U32 R9, RZ, RZ, R17 ;  /* 0x000000ffff097224 */ /* 0x000fd800078e0011 */
[----:B------:R-:W-:Y:S05]  /*0440*/  @!P0 BRA `(.L_x_56) ;  /* 0x0000000000208947 */ /* 0x000fea0003800000 */
[----:B------:R-:W-:-:S10]  /*0450*/  DFMA.RM R8, R12, R8, R10 ;  /* 0x000000080c08722b */ /* 0x000fd4000000400a */
[----:B------:R-:W-:-:S04]  /*0460*/  IADD3 R6, P0, PT, R8, 0x1, RZ ;  /* 0x0000000108067810 */ /* 0x000fc80007f1e0ff */
[----:B------:R-:W-:-:S06]  /*0470*/  IADD3.X R7, PT, PT, RZ, R9, RZ, P0, !PT ;  /* 0x00000009ff077210 */ /* 0x000fcc00007fe4ff */
[----:B------:R-:W-:-:S08]  /*0480*/  DFMA.RP R4, -R8, R6, R4 ;  /* 0x000000060804722b */ /* 0x000fd00000008104 */
[----:B------:R-:W-:-:S06]  /*0490*/  DSETP.GT.AND P0, PT, R4, RZ, PT ;  /* 0x000000ff0400722a */ /* 0x000fcc0003f04000 */
[----:B------:R-:W-:Y:S02]  /*04a0*/  FSEL R6, R6, R8, P0 ;  /* 0x0000000806067208 */ /* 0x000fe40000000000 */
[----:B------:R-:W-:Y:S01]  /*04b0*/  FSEL R7, R7, R9, P0 ;  /* 0x0000000907077208 */ /* 0x000fe20000000000 */
[----:B------:R-:W-:Y:S06]  /*04c0*/  BRA `(.L_x_57) ;  /* 0x0000000000647947 */ /* 0x000fec0003800000 */
.L_x_56:
[----:B------:R-:W-:-:S14]  /*04d0*/  DSETP.NE.AND P0, PT, R4, RZ, PT ;  /* 0x000000ff0400722a */ /* 0x000fdc0003f05000 */
[----:B------:R-:W-:Y:S05]  /*04e0*/  @!P0 BRA `(.L_x_58) ;  /* 0x0000000000588947 */ /* 0x000fea0003800000 */
[----:B------:R-:W-:-:S13]  /*04f0*/  ISETP.GE.AND P0, PT, R5, RZ, PT ;  /* 0x000000ff0500720c */ /* 0x000fda0003f06270 */
[----:B------:R-:W-:Y:S01]  /*0500*/  @!P0 IMAD.MOV.U32 R6, RZ, RZ, 0x0 ;  /* 0x00000000ff068424 */ /* 0x000fe200078e00ff */
[----:B------:R-:W-:Y:S01]  /*0510*/  @!P0 MOV R7, 0xfff80000 ;  /* 0xfff8000000078802 */ /* 0x000fe20000000f00 */
[----:B------:R-:W-:Y:S06]  /*0520*/  @!P0 BRA `(.L_x_57) ;  /* 0x00000000004c8947 */ /* 0x000fec0003800000 */
[----:B------:R-:W-:-:S13]  /*0530*/  ISETP.GT.AND P0, PT, R5, 0x7fefffff, PT ;  /* 0x7fefffff0500780c */ /* 0x000fda0003f04270 */
[----:B------:R-:W-:Y:S05]  /*0540*/  @P0 BRA `(.L_x_58) ;  /* 0x0000000000400947 */ /* 0x000fea0003800000 */
[----:B------:R-:W-:Y:S01]  /*0550*/  DMUL R4, R4, 8.11296384146066816958e+31 ;  /* 0x4690000004047828 */ /* 0x000fe20000000000 */
[----:B------:R-:W-:Y:S01]  /*0560*/  IMAD.MOV.U32 R6, RZ, RZ, RZ ;  /* 0x000000ffff067224 */ /* 0x000fe200078e00ff */
[----:B------:R-:W-:Y:S01]  /*0570*/  MOV R10, 0x0 ;  /* 0x00000000000a7802 */ /* 0x000fe20000000f00 */
[----:B------:R-:W-:-:S03]  /*0580*/  IMAD.MOV.U32 R11, RZ, RZ, 0x3fd80000 ;  /* 0x3fd80000ff0b7424 */ /* 0x000fc600078e00ff */
[----:B------:R-:W0:Y:S02]  /*0590*/  MUFU.RSQ64H R7, R5 ;  /* 0x0000000500077308 */ /* 0x000e240000001c00 */
[----:B0-----:R-:W-:-:S08]  /*05a0*/  DMUL R8, R6, R6 ;  /* 0x0000000606087228 */ /* 0x001fd00000000000 */
[----:B------:R-:W-:-:S08]  /*05b0*/  DFMA R8, R4, -R8, 1 ;  /* 0x3ff000000408742b */ /* 0x000fd00000000808 */
[----:B------:R-:W-:Y:S02]  /*05c0*/  DFMA R10, R8, R10, 0.5 ;  /* 0x3fe00000080a742b */ /* 0x000fe4000000000a */
[----:B------:R-:W-:-:S08]  /*05d0*/  DMUL R8, R6, R8 ;  /* 0x0000000806087228 */ /* 0x000fd00000000000 */
[----:B------:R-:W-:-:S08]  /*05e0*/  DFMA R8, R10, R8, R6 ;  /* 0x000000080a08722b */ /* 0x000fd00000000006 */
[----:B------:R-:W-:Y:S02]  /*05f0*/  DMUL R6, R4, R8 ;  /* 0x0000000804067228 */ /* 0x000fe40000000000 */
[----:B------:R-:W-:-:S06]  /*0600*/  IADD3 R9, PT, PT, R9, -0x100000, RZ ;  /* 0xfff0000009097810 */ /* 0x000fcc0007ffe0ff */
[----:B------:R-:W-:-:S08]  /*0610*/  DFMA R10, R6, -R6, R4 ;  /* 0x80000006060a722b */ /* 0x000fd00000000004 */
[----:B------:R-:W-:-:S10]  /*0620*/  DFMA R6, R8, R10, R6 ;  /* 0x0000000a0806722b */ /* 0x000fd40000000006 */
[----:B------:R-:W-:Y:S01]  /*0630*/  VIADD R7, R7, 0xfcb00000 ;  /* 0xfcb0000007077836 */ /* 0x000fe20000000000 */
[----:B------:R-:W-:Y:S06]  /*0640*/  BRA `(.L_x_57) ;  /* 0x0000000000047947 */ /* 0x000fec0003800000 */
.L_x_58:
[----:B------:R-:W-:-:S11]  /*0650*/  DADD R6, R4, R4 ;  /* 0x0000000004067229 */ /* 0x000fd60000000004 */
.L_x_57:
[----:B------:R-:W-:Y:S01]  /*0660*/  MOV R4, R0 ;  /* 0x0000000000047202 */ /* 0x000fe20000000f00 */
[----:B------:R-:W-:Y:S01]  /*0670*/  IMAD.MOV.U32 R5, RZ, RZ, 0x0 ;  /* 0x00000000ff057424 */ /* 0x000fe200078e00ff */
[----:B------:R-:W-:Y:S01]  /*0680*/  MOV R14, R6 ;  /* 0x00000006000e7202 */ /* 0x000fe20000000f00 */
[----:B------:R-:W-:Y:S02]  /*0690*/  IMAD.MOV.U32 R15, RZ, RZ, R7 ;  /* 0x000000ffff0f7224 */ /* 0x000fe400078e0007 */
[----:B------:R-:W-:Y:S05]  /*06a0*/  RET.REL.NODEC R4 `(_Z25calculate_target_distanceiiPdS_S_S_) ;  /* 0xfffffff804547950 */ /* 0x000fea0003c3ffff */
.L_x_59:
        /* <DEDUP_REMOVED lines=13> */
.L_x_79:


//--------------------- .text._Z13calculate_hitiiiPdS_S_ --------------------------
	.section	.text._Z13calculate_hitiiiPdS_S_,"ax",@progbits
	.align	128
        .global         _Z13calculate_hitiiiPdS_S_
        .type           _Z13calculate_hitiiiPdS_S_,@function
        .size           _Z13calculate_hitiiiPdS_S_,(.L_x_80 - _Z13calculate_hitiiiPdS_S_)
        .other          _Z13calculate_hitiiiPdS_S_,@"STO_CUDA_ENTRY STV_DEFAULT"
_Z13calculate_hitiiiPdS_S_:
.text._Z13calculate_hitiiiPdS_S_:
[----:B------:R-:W0:Y:S08]  /*0000*/  LDC R1, c[0x0][0x37c] ;  /* 0x0000df00ff017b82 */ /* 0x000e300000000800 */
[----:B------:R-:W1:Y:S01]  /*0010*/  LDC R13, c[0x0][0x384] ;  /* 0x0000e100ff0d7b82 */ /* 0x000e620000000800 */
[----:B------:R-:W2:Y:S07]  /*0020*/  LDCU.64 UR4, c[0x0][0x358] ;  /* 0x00006b00ff0477ac */ /* 0x000eae0008000a00 */
[----:B------:R-:W1:Y:S08]  /*0030*/  LDC.64 R8, c[0x0][0x398] ;  /* 0x0000e600ff087b82 */ /* 0x000e700000000a00 */
[----:B------:R-:W3:Y:S08]  /*0040*/  LDC R11, c[0x0][0x388] ;  /* 0x0000e200ff0b7b82 */ /* 0x000ef00000000800 */
[----:B------:R-:W4:Y:S08]  /*0050*/  LDC.64 R6, c[0x0][0x390] ;  /* 0x0000e400ff067b82 */ /* 0x000f300000000a00 */
[----:B------:R-:W5:Y:S01]  /*0060*/  LDC.64 R14, c[0x0][0x3a0] ;  /* 0x0000e800ff0e7b82 */ /* 0x000f620000000a00 */
[----:B-1----:R-:W-:-:S06]  /*0070*/  IMAD.WIDE R2, R13, 0x8, R8 ;  /* 0x000000080d027825 */ /* 0x002fcc00078e0208 */
[----:B--2---:R-:W2:Y:S01]  /*0080*/  LDG.E.64 R2, desc[UR4][R2.64] ;  /* 0x0000000402027981 */ /* 0x004ea2000c1e1b00 */
[----:B---3--:R-:W-:-:S06]  /*0090*/  IMAD.WIDE R8, R11, 0x8, R8 ;  /* 0x000000080b087825 */ /* 0x008fcc00078e0208 */
[----:B------:R-:W2:Y:S01]  /*00a0*/  LDG.E.64 R8, desc[UR4][R8.64] ;  /* 0x0000000408087981 */ /* 0x000ea2000c1e1b00 */
[----:B----4-:R-:W-:-:S04]  /*00b0*/  IMAD.WIDE R4, R13, 0x8, R6 ;  /* 0x000000080d047825 */ /* 0x010fc800078e0206 */
[----:B------:R-:W-:Y:S02]  /*00c0*/  IMAD.WIDE R6, R11, 0x8, R6 ;  /* 0x000000080b067825 */ /* 0x000fe400078e0206 */
[----:B------:R-:W3:Y:S02]  /*00d0*/  LDG.E.64 R4, desc[UR4][R4.64] ;  /* 0x0000000404047981 */ /* 0x000ee4000c1e1b00 */
[--C-:B-----5:R-:W-:Y:S02]  /*00e0*/  IMAD.WIDE R12, R13, 0x8, R14.reuse ;  /* 0x000000080d0c7825 */ /* 0x120fe400078e020e */
[----:B------:R-:W3:Y:S02]  /*00f0*/  LDG.E.64 R6, desc[UR4][R6.64] ;  /* 0x0000000406067981 */ /* 0x000ee4000c1e1b00 */
[----:B------:R-:W-:Y:S02]  /*0100*/  IMAD.WIDE R14, R11, 0x8, R14 ;  /* 0x000000080b0e7825 */ /* 0x000fe400078e020e */
[----:B------:R-:W4:Y:S04]  /*0110*/  LDG.E.64 R12, desc[UR4][R12.64] ;  /* 0x000000040c0c7981 */ /* 0x000f28000c1e1b00 */
[----:B------:R-:W4:Y:S01]  /*0120*/  LDG.E.64 R14, desc[UR4][R14.64] ;  /* 0x000000040e0e7981 */ /* 0x000f22000c1e1b00 */
[----:B--2---:R-:W-:-:S08]  /*0130*/  DADD R10, R2, -R8 ;  /* 0x00000000020a7229 */ /* 0x004fd00000000808 */
[----:B------:R-:W-:Y:S02]  /*0140*/  DMUL R10, R10, R10 ;  /* 0x0000000a0a0a7228 */ /* 0x000fe40000000000 */
[----:B---3--:R-:W-:Y:S02]  /*0150*/  DADD R2, R4, -R6 ;  /* 0x0000000004027229 */ /* 0x008fe40000000806 */
[----:B----4-:R-:W-:-:S06]  /*0160*/  DADD R8, R12, -R14 ;  /* 0x000000000c087229 */ /* 0x010fcc000000080e */
[----:B------:R-:W-:-:S08]  /*0170*/  DFMA R10, R2, R2, R10 ;  /* 0x00000002020a722b */ /* 0x000fd0000000000a */
[----:B------:R-:W-:-:S06]  /*0180*/  DFMA R10, R8, R8, R10 ;  /* 0x00000008080a722b */ /* 0x000fcc000000000a */
[----:B------:R-:W1:Y:S04]  /*0190*/  MUFU.RSQ64H R3, R11 ;  /* 0x0000000b00037308 */ /* 0x000e680000001c00 */
[----:B------:R-:W-:Y:S01]  /*01a0*/  VIADD R2, R11, 0xfcb00000 ;  /* 0xfcb000000b027836 */ /* 0x000fe20000000000 */
[----:B------:R-:W-:Y:S01]  /*01b0*/  MOV R7, 0x3fd80000 ;  /* 0x3fd8000000077802 */ /* 0x000fe20000000f00 */
[----:B------:R-:W-:-:S04]  /*01c0*/  IMAD.MOV.U32 R6, RZ, RZ, 0x0 ;  /* 0x00000000ff067424 */ /* 0x000fc800078e00ff */
[----:B-1----:R-:W-:-:S08]  /*01d0*/  DMUL R4, R2, R2 ;  /* 0x0000000202047228 */ /* 0x002fd00000000000 */
[----:B------:R-:W-:-:S08]  /*01e0*/  DFMA R4, R10, -R4, 1 ;  /* 0x3ff000000a04742b */ /* 0x000fd00000000804 */
[----:B------:R-:W-:Y:S02]  /*01f0*/  DFMA R6, R4, R6, 0.5 ;  /* 0x3fe000000406742b */ /* 0x000fe40000000006 */
[----:B------:R-:W-:-:S08]  /*0200*/  DMUL R4, R2, R4 ;  /* 0x0000000402047228 */ /* 0x000fd00000000000 */
[----:B------:R-:W-:Y:S01]  /*0210*/  DFMA R4, R6, R4, R2 ;  /* 0x000000040604722b */ /* 0x000fe20000000002 */
[----:B------:R-:W-:-:S07]  /*0220*/  ISETP.GE.U32.AND P0, PT, R2, 0x7ca00000, PT ;  /* 0x7ca000000200780c */ /* 0x000fce0003f06070 */
[----:B------:R-:W-:Y:S02]  /*0230*/  DMUL R6, R10, R4 ;  /* 0x000000040a067228 */ /* 0x000fe40000000000 */
[----:B------:R-:W-:Y:S02]  /*0240*/  VIADD R15, R5, 0xfff00000 ;  /* 0xfff00000050f7836 */ /* 0x000fe40000000000 */
[----:B------:R-:W-:-:S04]  /*0250*/  IMAD.MOV.U32 R14, RZ, RZ, R4 ;  /* 0x000000ffff0e7224 */ /* 0x000fc800078e0004 */
[----:B------:R-:W-:-:S08]  /*0260*/  DFMA R8, R6, -R6, R10 ;  /* 0x800000060608722b */ /* 0x000fd0000000000a */
[----:B------:R-:W-:Y:S01]  /*0270*/  DFMA R12, R8, R14, R6 ;  /* 0x0000000e080c722b */ /* 0x000fe20000000006 */
[----:B0-----:R-:W-:Y:S10]  /*0280*/  @!P0 BRA `(.L_x_60) ;  /* 0x0000000000088947 */ /* 0x001ff40003800000 */
[----:B------:R-:W-:-:S07]  /*0290*/  MOV R0, 0x2b0 ;  /* 0x000002b000007802 */ /* 0x000fce0000000f00 */
[----:B------:R-:W-:Y:S05]  /*02a0*/  CALL.REL.NOINC `($__internal_2_$__cuda_sm20_dsqrt_rn_f64_mediumpath_v1) ;  /* 0x00000000004c7944 */ /* 0x000fea0003c00000 */
.L_x_60:
[----:B------:R-:W0:Y:S02]  /*02b0*/  LDC.64 R2, c[0x4][0x20] ;  /* 0x01000800ff027b82 */ /* 0x000e240000000a00 */
[----:B0-----:R-:W2:Y:S02]  /*02c0*/  LDG.E.U8 R0, desc[UR4][R2.64] ;  /* 0x0000000402007981 */ /* 0x001ea4000c1e1100 */
[----:B--2---:R-:W-:-:S13]  /*02d0*/  ISETP.NE.AND P0, PT, R0, RZ, PT ;  /* 0x000000ff0000720c */ /* 0x004fda0003f05270 */
[----:B------:R-:W-:-:S14]  /*02e0*/  DSETP.GEU.OR P0, PT, R12, 10000000, P0 ;  /* 0x416312d00c00742a */ /* 0x000fdc000070e400 */
[----:B------:R-:W-:Y:S05]  /*02f0*/  @P0 EXIT ;  /* 0x000000000000094d */ /* 0x000fea0003800000 */
[----:B------:R-:W0:Y:S01]  /*0300*/  LDC R13, c[0x0][0x380] ;  /* 0x0000e000ff0d7b82 */ /* 0x000e220000000800 */
[----:B------:R-:W-:Y:S01]  /*0310*/  MOV R11, 0x1 ;  /* 0x00000001000b7802 */ /* 0x000fe20000000f00 */
[----:B------:R-:W1:Y:S01]  /*0320*/  LDCU.64 UR6, c[0x4][0x38] ;  /* 0x01000700ff0677ac */ /* 0x000e620008000a00 */
[----:B------:R-:W-:Y:S02]  /*0330*/  MOV R0, 0x50 ;  /* 0x0000005000007802 */ /* 0x000fe40000000f00 */
[----:B------:R-:W-:Y:S01]  /*0340*/  CS2R R6, SRZ ;  /* 0x0000000000067805 */ /* 0x000fe2000001ff00 */
[----:B------:R2:W-:Y:S02]  /*0350*/  STG.E.U8 desc[UR4][R2.64], R11 ;  /* 0x0000000b02007986 */ /* 0x0005e4000c101104 */
[----:B------:R-:W0:Y:S08]  /*0360*/  LDC.64 R8, c[0x4][0x30] ;  /* 0x01000c00ff087b82 */ /* 0x000e300000000a00 */
[----:B--2---:R2:W3:Y:S01]  /*0370*/  LDC.64 R10, c[0x4][R0] ;  /* 0x01000000000a7b82 */ /* 0x0044e20000000a00 */
[----:B-1----:R-:W-:-:S02]  /*0380*/  IMAD.U32 R4, RZ, RZ, UR6 ;  /* 0x00000006ff047e24 */ /* 0x002fc4000f8e00ff */
[----:B------:R-:W-:Y:S01]  /*0390*/  IMAD.U32 R5, RZ, RZ, UR7 ;  /* 0x00000007ff057e24 */ /* 0x000fe2000f8e00ff */
[----:B0-----:R2:W-:Y:S06]  /*03a0*/  STG.E desc[UR4][R8.64], R13 ;  /* 0x0000000d08007986 */ /* 0x0015ec000c101904 */
[----:B------:R-:W-:-:S07]  /*03b0*/  LEPC R20, `(.L_x_61) ;  /* 0x000000001014794e */ /* 0x000fce0000000000 */
[----:B--23--:R-:W-:Y:S05]  /*03c0*/  CALL.ABS.NOINC R10 ;  /* 0x000000000a007343 */ /* 0x00cfea0003c00000 */
.L_x_61:
[----:B------:R-:W-:Y:S05]  /*03d0*/  EXIT ;  /* 0x000000000000794d */ /* 0x000fea0003800000 */
        .weak           $__internal_2_$__cuda_sm20_dsqrt_rn_f64_mediumpath_v1
        .type           $__internal_2_$__cuda_sm20_dsqrt_rn_f64_mediumpath_v1,@function
        .size           $__internal_2_$__cuda_sm20_dsqrt_rn_f64_mediumpath_v1,(.L_x_80 - $__internal_2_$__cuda_sm20_dsqrt_rn_f64_mediumpath_v1)
$__internal_2_$__cuda_sm20_dsqrt_rn_f64_mediumpath_v1:
[----:B------:R-:W-:Y:S02]  /*03e0*/  ISETP.GE.U32.AND P0, PT, R2, -0x3400000, PT ;  /* 0xfcc000000200780c */ /* 0x000fe40003f06070 */
[----:B------:R-:W-:-:S11]  /*03f0*/  MOV R5, R15 ;  /* 0x0000000f00057202 */ /* 0x000fd60000000f00 */
[----:B------:R-:W-:Y:S05]  /*0400*/  @!P0 BRA `(.L_x_62) ;  /* 0x0000000000208947 */ /* 0x000fea0003800000 */
[----:B------:R-:W-:-:S10]  /*0410*/  DFMA.RM R4, R8, R4, R6 ;  /* 0x000000040804722b */ /* 0x000fd40000004006 */
[----:B------:R-:W-:-:S05]  /*0420*/  IADD3 R2, P0, PT, R4, 0x1, RZ ;  /* 0x0000000104027810 */ /* 0x000fca0007f1e0ff */
[----:B------:R-:W-:-:S06]  /*0430*/  IMAD.X R3, RZ, RZ, R5, P0 ;  /* 0x000000ffff037224 */ /* 0x000fcc00000e0605 */
[----:B------:R-:W-:-:S08]  /*0440*/  DFMA.RP R10, -R4, R2, R10 ;  /* 0x00000002040a722b */ /* 0x000fd0000000810a */
[----:B------:R-:W-:-:S06]  /*0450*/  DSETP.GT.AND P0, PT, R10, RZ, PT ;  /* 0x000000ff0a00722a */ /* 0x000fcc0003f04000 */
[----:B------:R-:W-:Y:S02]  /*0460*/  FSEL R2, R2, R4, P0 ;  /* 0x0000000402027208 */ /* 0x000fe40000000000 */
[----:B------:R-:W-:Y:S01]  /*0470*/  FSEL R3, R3, R5, P0 ;  /* 0x0000000503037208 */ /* 0x000fe20000000000 */
[----:B------:R-:W-:Y:S06]  /*0480*/  BRA `(.L_x_63) ;  /* 0x0000000000647947 */ /* 0x000fec0003800000 */
.L_x_62:
[----:B------:R-:W-:-:S14]  /*0490*/  DSETP.NE.AND P0, PT, R10, RZ, PT ;  /* 0x000000ff0a00722a */ /* 0x000fdc0003f05000 */
[----:B------:R-:W-:Y:S05]  /*04a0*/  @!P0 BRA `(.L_x_64) ;  /* 0x0000000000588947 */ /* 0x000fea0003800000 */
[----:B------:R-:W-:-:S13]  /*04b0*/  ISETP.GE.AND P0, PT, R11, RZ, PT ;  /* 0x000000ff0b00720c */ /* 0x000fda0003f06270 */
[----:B------:R-:W-:Y:S01]  /*04c0*/  @!P0 MOV R2, 0x0 ;  /* 0x0000000000028802 */ /* 0x000fe20000000f00 */
[----:B------:R-:W-:Y:S01]  /*04d0*/  @!P0 IMAD.MOV.U32 R3, RZ, RZ, -0x80000 ;  /* 0xfff80000ff038424 */ /* 0x000fe200078e00ff */
[----:B------:R-:W-:Y:S06]  /*04e0*/  @!P0 BRA `(.L_x_63) ;  /* 0x00000000004c8947 */ /* 0x000fec0003800000 */
[----:B------:R-:W-:-:S13]  /*04f0*/  ISETP.GT.AND P0, PT, R11, 0x7fefffff, PT ;  /* 0x7fefffff0b00780c */ /* 0x000fda0003f04270 */
[----:B------:R-:W-:Y:S05]  /*0500*/  @P0 BRA `(.L_x_64) ;  /* 0x0000000000400947 */ /* 0x000fea0003800000 */
[----:B------:R-:W-:Y:S01]  /*0510*/  DMUL R10, R10, 8.11296384146066816958e+31 ;  /* 0x469000000a0a7828 */ /* 0x000fe20000000000 */
[----:B------:R-:W-:Y:S01]  /*0520*/  MOV R2, RZ ;  /* 0x000000ff00027202 */ /* 0x000fe20000000f00 */
[----:B------:R-:W-:Y:S01]  /*0530*/  IMAD.MOV.U32 R6, RZ, RZ, 0x0 ;  /* 0x00000000ff067424 */ /* 0x000fe200078e00ff */
[----:B------:R-:W-:-:S03]  /*0540*/  MOV R7, 0x3fd80000 ;  /* 0x3fd8000000077802 */ /* 0x000fc60000000f00 */
[----:B------:R-:W0:Y:S02]  /*0550*/  MUFU.RSQ64H R3, R11 ;  /* 0x0000000b00037308 */ /* 0x000e240000001c00 */
[----:B0-----:R-:W-:-:S08]  /*0560*/  DMUL R4, R2, R2 ;  /* 0x0000000202047228 */ /* 0x001fd00000000000 */
[----:B------:R-:W-:-:S08]  /*0570*/  DFMA R4, R10, -R4, 1 ;  /* 0x3ff000000a04742b */ /* 0x000fd00000000804 */
[----:B------:R-:W-:Y:S02]  /*0580*/  DFMA R6, R4, R6, 0.5 ;  /* 0x3fe000000406742b */ /* 0x000fe40000000006 */
[----:B------:R-:W-:-:S08]  /*0590*/  DMUL R4, R2, R4 ;  /* 0x0000000402047228 */ /* 0x000fd00000000000 */
[----:B------:R-:W-:-:S08]  /*05a0*/  DFMA R4, R6, R4, R2 ;  /* 0x000000040604722b */ /* 0x000fd00000000002 */
[----:B------:R-:W-:Y:S02]  /*05b0*/  DMUL R2, R10, R4 ;  /* 0x000000040a027228 */ /* 0x000fe40000000000 */
[----:B------:R-:W-:-:S06]  /*05c0*/  VIADD R5, R5, 0xfff00000 ;  /* 0xfff0000005057836 */ /* 0x000fcc0000000000 */
[----:B------:R-:W-:-:S08]  /*05d0*/  DFMA R6, R2, -R2, R10 ;  /* 0x800000020206722b */ /* 0x000fd0000000000a */
[----:B------:R-:W-:-:S10]  /*05e0*/  DFMA R2, R4, R6, R2 ;  /* 0x000000060402722b */ /* 0x000fd40000000002 */
[----:B------:R-:W-:Y:S01]  /*05f0*/  IADD3 R3, PT, PT, R3, -0x3500000, RZ ;  /* 0xfcb0000003037810 */ /* 0x000fe20007ffe0ff */
[----:B------:R-:W-:Y:S06]  /*0600*/  BRA `(.L_x_63) ;  /* 0x0000000000047947 */ /* 0x000fec0003800000 */
.L_x_64:
[----:B------:R-:W-:-:S11]  /*0610*/  DADD R2, R10, R10 ;  /* 0x000000000a027229 */ /* 0x000fd6000000000a */
.L_x_63:
[----:B------:R-:W-:Y:S01]  /*0620*/  IMAD.MOV.U32 R12, RZ, RZ, R2 ;  /* 0x000000ffff0c7224 */ /* 0x000fe200078e0002 */
[----:B------:R-:W-:Y:S01]  /*0630*/  MOV R13, R3 ;  /* 0x00000003000d7202 */ /* 0x000fe20000000f00 */
[----:B------:R-:W-:Y:S01]  /*0640*/  IMAD.MOV.U32 R2, RZ, RZ, R0 ;  /* 0x000000ffff027224 */ /* 0x000fe200078e0000 */
[----:B------:R-:W-:-:S04]  /*0650*/  MOV R3, 0x0 ;  /* 0x0000000000037802 */ /* 0x000fc80000000f00 */
[----:B------:R-:W-:Y:S05]  /*0660*/  RET.REL.NODEC R2 `(_Z13calculate_hitiiiPdS_S_) ;  /* 0xfffffff802647950 */ /* 0x000fea0003c3ffff */
.L_x_65:
        /* <DEDUP_REMOVED lines=9> */
.L_x_80:


//--------------------- .text._Z25calculate_missle_distanceiiPdS_S_ --------------------------
	.section	.text._Z25calculate_missle_distanceiiPdS_S_,"ax",@progbits
	.align	128
        .global         _Z25calculate_missle_distanceiiPdS_S_
        .type           _Z25calculate_missle_distanceiiPdS_S_,@function
        .size           _Z25calculate_missle_distanceiiPdS_S_,(.L_x_81 - _Z25calculate_missle_distanceiiPdS_S_)
        .other          _Z25calculate_missle_distanceiiPdS_S_,@"STO_CUDA_ENTRY STV_DEFAULT"
_Z25calculate_missle_distanceiiPdS_S_:
.text._Z25calculate_missle_distanceiiPdS_S_:
[----:B------:R-:W-:Y:S08]  /*0000*/  LDC R1, c[0x0][0x37c] ;  /* 0x0000df00ff017b82 */ /* 0x000ff00000000800 */
[----:B------:R-:W0:Y:S01]  /*0010*/  LDC.64 R8, c[0x0][0x390] ;  /* 0x0000e400ff087b82 */ /* 0x000e220000000a00 */
[----:B------:R-:W1:Y:S07]  /*0020*/  LDCU.64 UR4, c[0x0][0x358] ;  /* 0x00006b00ff0477ac */ /* 0x000e6e0008000a00 */
[----:B------:R-:W0:Y:S08]  /*0030*/  LDC.64 R10, c[0x0][0x380] ;  /* 0x0000e000ff0a7b82 */ /* 0x000e300000000a00 */
[----:B------:R-:W2:Y:S08]  /*0040*/  LDC.64 R4, c[0x0][0x388] ;  /* 0x0000e200ff047b82 */ /* 0x000eb00000000a00 */
[----:B------:R-:W3:Y:S01]  /*0050*/  LDC.64 R14, c[0x0][0x398] ;  /* 0x0000e600ff0e7b82 */ /* 0x000ee20000000a00 */
[----:B0-----:R-:W-:-:S04]  /*0060*/  IMAD.WIDE R6, R10, 0x8, R8 ;  /* 0x000000080a067825 */ /* 0x001fc800078e0208 */
[C---:B------:R-:W-:Y:S02]  /*0070*/  IMAD.WIDE R8, R11.reuse, 0x8, R8 ;  /* 0x000000080b087825 */ /* 0x040fe400078e0208 */
[----:B-1----:R-:W4:Y:S02]  /*0080*/  LDG.E.64 R6, desc[UR4][R6.64] ;  /* 0x0000000406067981 */ /* 0x002f24000c1e1b00 */
[C-C-:B--2---:R-:W-:Y:S02]  /*0090*/  IMAD.WIDE R2, R10.reuse, 0x8, R4.reuse ;  /* 0x000000080a027825 */ /* 0x144fe400078e0204 */
[----:B------:R-:W4:Y:S02]  /*00a0*/  LDG.E.64 R8, desc[UR4][R8.64] ;  /* 0x0000000408087981 */ /* 0x000f24000c1e1b00 */
[----:B------:R-:W-:Y:S02]  /*00b0*/  IMAD.WIDE R4, R11, 0x8, R4 ;  /* 0x000000080b047825 */ /* 0x000fe400078e0204 */
[----:B------:R-:W2:Y:S02]  /*00c0*/  LDG.E.64 R2, desc[UR4][R2.64] ;  /* 0x0000000402027981 */ /* 0x000ea4000c1e1b00 */
[----:B---3--:R-:W-:-:S02]  /*00d0*/  IMAD.WIDE R12, R10, 0x8, R14 ;  /* 0x000000080a0c7825 */ /* 0x008fc400078e020e */
[----:B------:R-:W2:Y:S02]  /*00e0*/  LDG.E.64 R4, desc[UR4][R4.64] ;  /* 0x0000000404047981 */ /* 0x000ea4000c1e1b00 */
[----:B------:R-:W-:Y:S02]  /*00f0*/  IMAD.WIDE R14, R11, 0x8, R14 ;  /* 0x000000080b0e7825 */ /* 0x000fe400078e020e */
[----:B------:R-:W3:Y:S04]  /*0100*/  LDG.E.64 R12, desc[UR4][R12.64] ;  /* 0x000000040c0c7981 */ /* 0x000ee8000c1e1b00 */
[----:B------:R-:W3:Y:S01]  /*0110*/  LDG.E.64 R14, desc[UR4][R14.64] ;  /* 0x000000040e0e7981 */ /* 0x000ee2000c1e1b00 */
[----:B----4-:R-:W-:Y:S02]  /*0120*/  DADD R10, R6, -R8 ;  /* 0x00000000060a7229 */ /* 0x010fe40000000808 */
[----:B--2---:R-:W-:-:S06]  /*0130*/  DADD R6, R2, -R4 ;  /* 0x0000000002067229 */ /* 0x004fcc0000000804 */
[----:B------:R-:W-:Y:S02]  /*0140*/  DMUL R10, R10, R10 ;  /* 0x0000000a0a0a7228 */ /* 0x000fe40000000000 */
[----:B---3--:R-:W-:-:S06]  /*0150*/  DADD R8, R12, -R14 ;  /* 0x000000000c087229 */ /* 0x008fcc000000080e */
[----:B------:R-:W-:Y:S01]  /*0160*/  DFMA R10, R6, R6, R10 ;  /* 0x00000006060a722b */ /* 0x000fe2000000000a */
[----:B------:R-:W-:Y:S01]  /*0170*/  IMAD.MOV.U32 R6, RZ, RZ, 0x0 ;  /* 0x00000000ff067424 */ /* 0x000fe200078e00ff */
[----:B------:R-:W-:-:S06]  /*0180*/  MOV R7, 0x3fd80000 ;  /* 0x3fd8000000077802 */ /* 0x000fcc0000000f00 */
[----:B------:R-:W-:-:S06]  /*0190*/  DFMA R10, R8, R8, R10 ;  /* 0x00000008080a722b */ /* 0x000fcc000000000a */
[----:B------:R-:W0:Y:S04]  /*01a0*/  MUFU.RSQ64H R3, R11 ;  /* 0x0000000b00037308 */ /* 0x000e280000001c00 */
[----:B------:R-:W-:-:S05]  /*01b0*/  VIADD R2, R11, 0xfcb00000 ;  /* 0xfcb000000b027836 */ /* 0x000fca0000000000 */
[----:B------:R-:W-:Y:S01]  /*01c0*/  ISETP.GE.U32.AND P0, PT, R2, 0x7ca00000, PT ;  /* 0x7ca000000200780c */ /* 0x000fe20003f06070 */
[----:B0-----:R-:W-:-:S08]  /*01d0*/  DMUL R4, R2, R2 ;  /* 0x0000000202047228 */ /* 0x001fd00000000000 */
[----:B------:R-:W-:-:S08]  /*01e0*/  DFMA R4, R10, -R4, 1 ;  /* 0x3ff000000a04742b */ /* 0x000fd00000000804 */
[----:B------:R-:W-:Y:S02]  /*01f0*/  DFMA R6, R4, R6, 0.5 ;  /* 0x3fe000000406742b */ /* 0x000fe40000000006 */
[----:B------:R-:W-:-:S08]  /*0200*/  DMUL R4, R2, R4 ;  /* 0x0000000402047228 */ /* 0x000fd00000000000 */
[----:B------:R-:W-:-:S08]  /*0210*/  DFMA R4, R6, R4, R2 ;  /* 0x000000040604722b */ /* 0x000fd00000000002 */
[----:B------:R-:W-:Y:S02]  /*0220*/  DMUL R6, R10, R4 ;  /* 0x000000040a067228 */ /* 0x000fe40000000000 */
[----:B------:R-:W-:Y:S01]  /*0230*/  VIADD R15, R5, 0xfff00000 ;  /* 0xfff00000050f7836 */ /* 0x000fe20000000000 */
[----:B------:R-:W-:-:S05]  /*0240*/  MOV R14, R4 ;  /* 0x00000004000e7202 */ /* 0x000fca0000000f00 */
[----:B------:R-:W-:-:S08]  /*0250*/  DFMA R8, R6, -R6, R10 ;  /* 0x800000060608722b */ /* 0x000fd0000000000a */
[----:B------:R-:W-:Y:S01]  /*0260*/  DFMA R12, R8, R14, R6 ;  /* 0x0000000e080c722b */ /* 0x000fe20000000006 */
[----:B------:R-:W-:Y:S10]  /*0270*/  @!P0 BRA `(.L_x_66) ;  /* 0x0000000000088947 */ /* 0x000ff40003800000 */
[----:B------:R-:W-:-:S07]  /*0280*/  MOV R0, 0x2a0 ;  /* 0x000002a000007802 */ /* 0x000fce0000000f00 */
[----:B------:R-:W-:Y:S05]  /*0290*/  CALL.REL.NOINC `($__internal_3_$__cuda_sm20_dsqrt_rn_f64_mediumpath_v1) ;  /* 0x00000000000c7944 */ /* 0x000fea0003c00000 */
.L_x_66:
[----:B------:R-:W0:Y:S02]  /*02a0*/  LDC.64 R2, c[0x4][0x8] ;  /* 0x01000200ff027b82 */ /* 0x000e240000000a00 */
[----:B0-----:R-:W-:Y:S01]  /*02b0*/  STG.E.64 desc[UR4][R2.64], R12 ;  /* 0x0000000c02007986 */ /* 0x001fe2000c101b04 */
[----:B------:R-:W-:Y:S05]  /*02c0*/  EXIT ;  /* 0x000000000000794d */ /* 0x000fea0003800000 */
        .weak           $__internal_3_$__cuda_sm20_dsqrt_rn_f64_mediumpath_v1
        .type           $__internal_3_$__cuda_sm20_dsqrt_rn_f64_mediumpath_v1,@function
        .size           $__internal_3_$__cuda_sm20_dsqrt_rn_f64_mediumpath_v1,(.L_x_81 - $__internal_3_$__cuda_sm20_dsqrt_rn_f64_mediumpath_v1)
$__internal_3_$__cuda_sm20_dsqrt_rn_f64_mediumpath_v1:
        /* <DEDUP_REMOVED lines=11> */
.L_x_67:
        /* <DEDUP_REMOVED lines=24> */
.L_x_69:
[----:B------:R-:W-:-:S11]  /*0500*/  DADD R2, R10, R10 ;  /* 0x000000000a027229 */ /* 0x000fd6000000000a */
.L_x_68:
[----:B------:R-:W-:Y:S01]  /*0510*/  MOV R12, R2 ;  /* 0x00000002000c7202 */ /* 0x000fe20000000f00 */
[----:B------:R-:W-:Y:S01]  /*0520*/  IMAD.MOV.U32 R13, RZ, RZ, R3 ;  /* 0x000000ffff0d7224 */ /* 0x000fe200078e0003 */
[----:B------:R-:W-:Y:S01]  /*0530*/  MOV R2, R0 ;  /* 0x0000000000027202 */ /* 0x000fe20000000f00 */
[----:B------:R-:W-:-:S04]  /*0540*/  IMAD.MOV.U32 R3, RZ, RZ, 0x0 ;  /* 0x00000000ff037424 */ /* 0x000fc800078e00ff */
[----:B------:R-:W-:Y:S05]  /*0550*/  RET.REL.NODEC R2 `(_Z25calculate_missle_distanceiiPdS_S_) ;  /* 0xfffffff802a87950 */ /* 0x000fea0003c3ffff */
.L_x_70:
        /* <DEDUP_REMOVED lines=10> */
.L_x_81:


//--------------------- .text._Z13calculate_miniiPdS_S_ --------------------------
	.section	.text._Z13calculate_miniiPdS_S_,"ax",@progbits
	.align	128
        .global         _Z13calculate_miniiPdS_S_
        .type           _Z13calculate_miniiPdS_S_,@function
        .size           _Z13calculate_miniiPdS_S_,(.L_x_82 - _Z13calculate_miniiPdS_S_)
        .other          _Z13calculate_miniiPdS_S_,@"STO_CUDA_ENTRY STV_DEFAULT"
_Z13calculate_miniiPdS_S_:
.text._Z13calculate_miniiPdS_S_:
        /* <DEDUP_REMOVED lines=18> */
[----:B------:R-:W0:Y:S03]  /*0120*/  LDC.64 R2, c[0x4][RZ] ;  /* 0x01000000ff027b82 */ /* 0x000e260000000a00 */
[----:B0-----:R-:W5:Y:S01]  /*0130*/  LDG.E.64 R2, desc[UR4][R2.64] ;  /* 0x0000000402027981 */ /* 0x001f62000c1e1b00 */
[----:B----4-:R-:W-:-:S02]  /*0140*/  DADD R6, R4, -R6 ;  /* 0x0000000004067229 */ /* 0x010fc40000000806 */
[----:B--2---:R-:W-:-:S06]  /*0150*/  DADD R4, R8, -R10 ;  /* 0x0000000008047229 */ /* 0x004fcc000000080a */
[----:B------:R-:W-:Y:S01]  /*0160*/  DMUL R16, R6, R6 ;  /* 0x0000000606107228 */ /* 0x000fe20000000000 */
[----:B------:R-:W-:Y:S01]  /*0170*/  IMAD.MOV.U32 R10, RZ, RZ, 0x0 ;  /* 0x00000000ff0a7424 */ /* 0x000fe200078e00ff */
[----:B------:R-:W-:Y:S01]  /*0180*/  MOV R11, 0x3fd80000 ;  /* 0x3fd80000000b7802 */ /* 0x000fe20000000f00 */
[----:B---3--:R-:W-:-:S05]  /*0190*/  DADD R6, R12, -R14 ;  /* 0x000000000c067229 */ /* 0x008fca000000080e */
[----:B------:R-:W-:-:S08]  /*01a0*/  DFMA R4, R4, R4, R16 ;  /* 0x000000040404722b */ /* 0x000fd00000000010 */
        /* <DEDUP_REMOVED lines=10> */
[----:B------:R-:W-:Y:S02]  /*0250*/  VIADD R17, R9, 0xfff00000 ;  /* 0xfff0000009117836 */ /* 0x000fe40000000000 */
[----:B------:R-:W-:-:S04]  /*0260*/  IMAD.MOV.U32 R16, RZ, RZ, R8 ;  /* 0x000000ffff107224 */ /* 0x000fc800078e0008 */
[----:B------:R-:W-:-:S08]  /*0270*/  DFMA R12, R10, -R10, R4 ;  /* 0x8000000a0a0c722b */ /* 0x000fd00000000004 */
[----:B------:R-:W-:Y:S01]  /*0280*/  DFMA R14, R12, R16, R10 ;  /* 0x000000100c0e722b */ /* 0x000fe2000000000a */
[----:B------:R-:W-:Y:S10]  /*0290*/  @!P0 BRA `(.L_x_71) ;  /* 0x0000000000088947 */ /* 0x000ff40003800000 */
[----:B------:R-:W-:-:S07]  /*02a0*/  MOV R0, 0x2c0 ;  /* 0x000002c000007802 */ /* 0x000fce0000000f00 */
[----:B-----5:R-:W-:Y:S05]  /*02b0*/  CALL.REL.NOINC `($__internal_4_$__cuda_sm20_dsqrt_rn_f64_mediumpath_v1) ;  /* 0x0000000000287944 */ /* 0x020fea0003c00000 */
.L_x_71:
[----:B------:R-:W0:Y:S01]  /*02c0*/  LDC.64 R4, c[0x4][RZ] ;  /* 0x01000000ff047b82 */ /* 0x000e220000000a00 */
[----:B-----5:R-:W-:Y:S01]  /*02d0*/  DSETP.MIN.AND P0, P1, R2, R14, PT ;  /* 0x0000000e0200722a */ /* 0x020fe20003900000 */
[----:B------:R-:W-:Y:S01]  /*02e0*/  IMAD.MOV.U32 R7, RZ, RZ, R15 ;  /* 0x000000ffff077224 */ /* 0x000fe200078e000f */
[----:B------:R-:W-:-:S04]  /*02f0*/  MOV R0, R3 ;  /* 0x0000000300007202 */ /* 0x000fc80000000f00 */
[----:B------:R-:W-:Y:S02]  /*0300*/  FSEL R9, R0, R7, P0 ;  /* 0x0000000700097208 */ /* 0x000fe40000000000 */
[----:B------:R-:W-:-:S06]  /*0310*/  SEL R2, R2, R14, P0 ;  /* 0x0000000e02027207 */ /* 0x000fcc0000000000 */
[----:B------:R-:W-:-:S05]  /*0320*/  @P1 LOP3.LUT R9, R7, 0x80000, RZ, 0xfc, !PT ;  /* 0x0008000007091812 */ /* 0x000fca00078efcff */
[----:B------:R-:W-:-:S05]  /*0330*/  IMAD.MOV.U32 R3, RZ, RZ, R9 ;  /* 0x000000ffff037224 */ /* 0x000fca00078e0009 */
[----:B0-----:R-:W-:Y:S01]  /*0340*/  STG.E.64 desc[UR4][R4.64], R2 ;  /* 0x0000000204007986 */ /* 0x001fe2000c101b04 */
[----:B------:R-:W-:Y:S05]  /*0350*/  EXIT ;  /* 0x000000000000794d */ /* 0x000fea0003800000 */
        .weak           $__internal_4_$__cuda_sm20_dsqrt_rn_f64_mediumpath_v1
        .type           $__internal_4_$__cuda_sm20_dsqrt_rn_f64_mediumpath_v1,@function
        .size           $__internal_4_$__cuda_sm20_dsqrt_rn_f64_mediumpath_v1,(.L_x_82 - $__internal_4_$__cuda_sm20_dsqrt_rn_f64_mediumpath_v1)
$__internal_4_$__cuda_sm20_dsqrt_rn_f64_mediumpath_v1:
        /* <DEDUP_REMOVED lines=11> */
.L_x_72:
        /* <DEDUP_REMOVED lines=24> */
.L_x_74:
[----:B------:R-:W-:-:S11]  /*0590*/  DADD R6, R4, R4 ;  /* 0x0000000004067229 */ /* 0x000fd60000000004 */
.L_x_73:
[----:B------:R-:W-:Y:S01]  /*05a0*/  IMAD.MOV.U32 R4, RZ, RZ, R0 ;  /* 0x000000ffff047224 */ /* 0x000fe200078e0000 */
[----:B------:R-:W-:Y:S01]  /*05b0*/  MOV R5, 0x0 ;  /* 0x0000000000057802 */ /* 0x000fe20000000f00 */
[----:B------:R-:W-:Y:S01]  /*05c0*/  IMAD.MOV.U32 R14, RZ, RZ, R6 ;  /* 0x000000ffff0e7224 */ /* 0x000fe200078e0006 */
[----:B------:R-:W-:Y:S02]  /*05d0*/  MOV R15, R7 ;  /* 0x00000007000f7202 */ /* 0x000fe40000000f00 */
[----:B------:R-:W-:Y:S05]  /*05e0*/  RET.REL.NODEC R4 `(_Z13calculate_miniiPdS_S_) ;  /* 0xfffffff804847950 */ /* 0x000fea0003c3ffff */
.L_x_75:
        /* <DEDUP_REMOVED lines=9> */
.L_x_82:


//--------------------- .nv.global.init           --------------------------
	.section	.nv.global.init,"aw",@progbits
	.align	16
.nv.global.init:
	.type		__cudart_sin_cos_coeffs,@object
	.size		__cudart_sin_cos_coeffs,(__cudart_i2opi_d - __cudart_sin_cos_coeffs)
__cudart_sin_cos_coeffs:
        /*0000*/ 	.byte	0x46, 0xd2, 0xb0, 0x2c, 0xf1, 0xe5, 0x5a, 0xbe, 0x92, 0xe3, 0xac, 0x69, 0xe3, 0x1d, 0xc7, 0x3e
        /*0010*/ 	.byte	0xa1, 0x62, 0xdb, 0x19, 0xa0, 0x01, 0x2a, 0xbf, 0x18, 0x08, 0x11, 0x11, 0x11, 0x11, 0x81, 0x3f
        /*0020*/ 	.byte	0x54, 0x55, 0x55, 0x55, 0x55, 0x55, 0xc5, 0xbf, 0x00, 0x00, 0x00, 0x00, 0x00, 0x00, 0x00, 0x00
        /*0030*/ 	.byte	0x00, 0x00, 0x00, 0x00, 0x00, 0x00, 0x00, 0x00, 0x64, 0x81, 0xfd, 0x20, 0x83, 0xff, 0xa8, 0xbd
        /*0040*/ 	.byte	0x28, 0x85, 0xef, 0xc1, 0xa7, 0xee, 0x21, 0x3e, 0xd9, 0xe6, 0x06, 0x8e, 0x4f, 0x7e, 0x92, 0xbe
        /*0050*/ 	.byte	0xe9, 0xbc, 0xdd, 0x19, 0xa0, 0x01, 0xfa, 0x3e, 0x47, 0x5d, 0xc1, 0x16, 0x6c, 0xc1, 0x56, 0xbf
        /*0060*/ 	.byte	0x51, 0x55, 0x55, 0x55, 0x55, 0x55, 0xa5, 0x3f, 0x00, 0x00, 0x00, 0x00, 0x00, 0x00, 0xe0, 0xbf
        /*0070*/ 	.byte	0x00, 0x00, 0x00, 0x00, 0x00, 0x00, 0xf0, 0x3f, 0x00, 0x00, 0x00, 0x00, 0x00, 0x00, 0x00, 0x00
	.type		__cudart_i2opi_d,@object
	.size		__cudart_i2opi_d,(hit_time_step_gpu - __cudart_i2opi_d)
__cudart_i2opi_d:
        /* <DEDUP_REMOVED lines=9> */
	.type		hit_time_step_gpu,@object
	.size		hit_time_step_gpu,($str - hit_time_step_gpu)
hit_time_step_gpu:
        /*0110*/ 	.byte	0xfe, 0xff, 0xff, 0xff
	.type		$str,@object
	.size		$str,(.L_7 - $str)
$str:
        /*0114*/ 	.byte	0x68, 0x69, 0x74, 0x0a, 0x00
.L_7:


//--------------------- .nv.shared._Z8run_stepiiPdS_S_S_S_S_S_Pi --------------------------
	.section	.nv.shared._Z8run_stepiiPdS_S_S_S_S_S_Pi,"aw",@nobits
	.sectionflags	@""
	.align	8
.nv.shared._Z8run_stepiiPdS_S_S_S_S_S_Pi:
	.zero		1984


//--------------------- .nv.shared.reserved.0     --------------------------
	.section	.nv.shared.reserved.0,"aw",@nobits
	.weak		__nv_reservedSMEM_offset_0_alias
	.size		__nv_reservedSMEM_offset_0_alias, 0, 64
	.other		__nv_reservedSMEM_offset_0_alias,@"STO_CUDA_RESERVED_SHARED STV_DEFAULT"
__nv_reservedSMEM_offset_0_alias:
	.zero		0
	.zero		64


//--------------------- .nv.global                --------------------------
	.section	.nv.global,"aw",@nobits
	.align	8
.nv.global:
	.type		min_dist_gpu,@object
	.size		min_dist_gpu,(missel_travel_distance_gpu - min_dist_gpu)
min_dist_gpu:
	.zero		8
	.type		missel_travel_distance_gpu,@object
	.size		missel_travel_distance_gpu,(target_distance_gpu - missel_travel_distance_gpu)
missel_travel_distance_gpu:
	.zero		8
	.type		target_distance_gpu,@object
	.size		target_distance_gpu,(time_gpu - target_distance_gpu)
target_distance_gpu:
	.zero		8
	.type		time_gpu,@object
	.size		time_gpu,(is_hit_gpu - time_gpu)
time_gpu:
	.zero		8
	.type		is_hit_gpu,@object
	.size		is_hit_gpu,(is_explode_gpu - is_hit_gpu)
is_hit_gpu:
	.zero		1
	.type		is_explode_gpu,@object
	.size		is_explode_gpu,(.L_5 - is_explode_gpu)
is_explode_gpu:
	.zero		1
.L_5:


//--------------------- .nv.constant0._Z8run_stepiiPdS_S_S_S_S_S_Pi --------------------------
	.section	.nv.constant0._Z8run_stepiiPdS_S_S_S_S_S_Pi,"a",@progbits
	.sectionflags	@""
	.align	4
.nv.constant0._Z8run_stepiiPdS_S_S_S_S_S_Pi:
	.zero		968


//--------------------- .nv.constant0._Z8set_massPdPii --------------------------
	.section	.nv.constant0._Z8set_massPdPii,"a",@progbits
	.sectionflags	@""
	.align	4
.nv.constant0._Z8set_massPdPii:
	.zero		916


//--------------------- .nv.constant0._Z25calculate_target_distanceiiPdS_S_S_ --------------------------
	.section	.nv.constant0._Z25calculate_target_distanceiiPdS_S_S_,"a",@progbits
	.sectionflags	@""
	.align	4
.nv.constant0._Z25calculate_target_distanceiiPdS_S_S_:
	.zero		936


//--------------------- .nv.constant0._Z13calculate_hitiiiPdS_S_ --------------------------
	.section	.nv.constant0._Z13calculate_hitiiiPdS_S_,"a",@progbits
	.sectionflags	@""
	.align	4
.nv.constant0._Z13calculate_hitiiiPdS_S_:
	.zero		936


//--------------------- .nv.constant0._Z25calculate_missle_distanceiiPdS_S_ --------------------------
	.section	.nv.constant0._Z25calculate_missle_distanceiiPdS_S_,"a",@progbits
	.sectionflags	@""
	.align	4
.nv.constant0._Z25calculate_missle_distanceiiPdS_S_:
	.zero		928


//--------------------- .nv.constant0._Z13calculate_miniiPdS_S_ --------------------------
	.section	.nv.constant0._Z13calculate_miniiPdS_S_,"a",@progbits
	.sectionflags	@""
	.align	4
.nv.constant0._Z13calculate_miniiPdS_S_:
	.zero		928


//--------------------- SYMBOLS --------------------------

	.type		.nv.reservedSmem.offset0,@object
	.size		.nv.reservedSmem.offset0,0x4
	.type		.nv.reservedSmem.cap,@object
	.size		.nv.reservedSmem.cap,0x4
	.type		vprintf,@function
